	.target	sm_90a

	.elftype	@"ET_EXEC"


//--------------------- .note.nv.tkinfo           --------------------------
	.section	.note.nv.tkinfo,"",@"SHT_NOTE"
	.sectionflags	@"SHF_NOTE_NV_TKINFO"
	.tkinfo
        /*0018*/ 	.word	0x00000002
        /*0030*/ 	.string	""
        /*0030*/ 	.string	"ptxas"
        /*0030*/ 	.string	"Cuda compilation tools, release 13.0, V13.0.88"
        /*0030*/ 	.string	"Build cuda_13.0.r13.0/compiler.36424714_0"
        /*0030*/ 	.string	"-arch sm_90a -m 64 "



//--------------------- .note.nv.cuinfo           --------------------------
	.section	.note.nv.cuinfo,"",@"SHT_NOTE"
	.sectionflags	@"SHF_NOTE_NV_CUINFO"
        /*0018*/ 	.short	0x0002
        /*001a*/ 	.short	0x005a
        /*001c*/ 	.short	0x0082
	.zero		2


//--------------------- .nv.info                  --------------------------
	.section	.nv.info,"",@"SHT_CUDA_INFO"
	.align	4


	//----- nvinfo : EIATTR_REGCOUNT
	.align		4
        /*0000*/ 	.byte	0x04, 0x2f
        /*0002*/ 	.short	(.L_15 - .L_14)
	.align		4
.L_14:
        /*0004*/ 	.word	index@(_ZN7cutlass13device_kernelINS_4gemm6kernel13GemmUniversalIN4cute5tupleIJiiiiEEENS1_10collective13CollectiveMmaINS1_34MainloopSm90TmaGmmaWarpSpecializedILi4ENS5_IJNS4_1CILi1EEESB_SB_EEENS1_35KernelTmaWarpSpecializedCooperativeEEENS5_IJNSA_ILi128EEESF_NSA_ILi64EEEEEEaNS5_IJlSB_lEEEaSI_NS4_8TiledMMAINS4_8MMA_AtomIJNS4_4SM904GMMA27MMA_64x128x32_S32S8S8_SS_TNEEEENS4_6LayoutINS5_IJNSA_ILi2EEESB_SB_EEENS5_IJSB_NSA_ILi0EEESS_EEEEENS5_IJNS4_10UnderscoreESV_SV_EEEEENS4_13SM90_TMA_LOADENS4_14ComposedLayoutINS4_7SwizzleILi2ELi4ELi3EEENS4_18smem_ptr_flag_bitsILi8EEENSP_INS5_IJNSA_ILi8EEESG_EEENS5_IJSG_SB_EEEEEEEvNS4_8identityESY_S18_vS19_EENS_8epilogue10collective6detail29Sm90TmaWarpSpecializedAdapterINS1C_15DefaultEpilogueIaSI_SI_NS1B_6thread17LinearCombinationIaLi1EiiLNS1G_9ScaleType4KindE0ELNS_15FloatRoundStyleE2EaEENS1_15EpilogueDefaultEEEEEvvEEEEvNT_6ParamsE)
        /*0008*/ 	.word	0x000000a8


	//----- nvinfo : EIATTR_FRAME_SIZE
	.align		4
.L_15:
        /*000c*/ 	.byte	0x04, 0x11
        /*000e*/ 	.short	(.L_17 - .L_16)
	.align		4
.L_16:
        /*0010*/ 	.word	index@(_ZN7cutlass13device_kernelINS_4gemm6kernel13GemmUniversalIN4cute5tupleIJiiiiEEENS1_10collective13CollectiveMmaINS1_34MainloopSm90TmaGmmaWarpSpecializedILi4ENS5_IJNS4_1CILi1EEESB_SB_EEENS1_35KernelTmaWarpSpecializedCooperativeEEENS5_IJNSA_ILi128EEESF_NSA_ILi64EEEEEEaNS5_IJlSB_lEEEaSI_NS4_8TiledMMAINS4_8MMA_AtomIJNS4_4SM904GMMA27MMA_64x128x32_S32S8S8_SS_TNEEEENS4_6LayoutINS5_IJNSA_ILi2EEESB_SB_EEENS5_IJSB_NSA_ILi0EEESS_EEEEENS5_IJNS4_10UnderscoreESV_SV_EEEEENS4_13SM90_TMA_LOADENS4_14ComposedLayoutINS4_7SwizzleILi2ELi4ELi3EEENS4_18smem_ptr_flag_bitsILi8EEENSP_INS5_IJNSA_ILi8EEESG_EEENS5_IJSG_SB_EEEEEEEvNS4_8identityESY_S18_vS19_EENS_8epilogue10collective6detail29Sm90TmaWarpSpecializedAdapterINS1C_15DefaultEpilogueIaSI_SI_NS1B_6thread17LinearCombinationIaLi1EiiLNS1G_9ScaleType4KindE0ELNS_15FloatRoundStyleE2EaEENS1_15EpilogueDefaultEEEEEvvEEEEvNT_6ParamsE)
        /*0014*/ 	.word	0x00000000


	//----- nvinfo : EIATTR_MIN_STACK_SIZE
	.align		4
.L_17:
        /*0018*/ 	.byte	0x04, 0x12
        /*001a*/ 	.short	(.L_19 - .L_18)
	.align		4
.L_18:
        /*001c*/ 	.word	index@(_ZN7cutlass13device_kernelINS_4gemm6kernel13GemmUniversalIN4cute5tupleIJiiiiEEENS1_10collective13CollectiveMmaINS1_34MainloopSm90TmaGmmaWarpSpecializedILi4ENS5_IJNS4_1CILi1EEESB_SB_EEENS1_35KernelTmaWarpSpecializedCooperativeEEENS5_IJNSA_ILi128EEESF_NSA_ILi64EEEEEEaNS5_IJlSB_lEEEaSI_NS4_8TiledMMAINS4_8MMA_AtomIJNS4_4SM904GMMA27MMA_64x128x32_S32S8S8_SS_TNEEEENS4_6LayoutINS5_IJNSA_ILi2EEESB_SB_EEENS5_IJSB_NSA_ILi0EEESS_EEEEENS5_IJNS4_10UnderscoreESV_SV_EEEEENS4_13SM90_TMA_LOADENS4_14ComposedLayoutINS4_7SwizzleILi2ELi4ELi3EEENS4_18smem_ptr_flag_bitsILi8EEENSP_INS5_IJNSA_ILi8EEESG_EEENS5_IJSG_SB_EEEEEEEvNS4_8identityESY_S18_vS19_EENS_8epilogue10collective6detail29Sm90TmaWarpSpecializedAdapterINS1C_15DefaultEpilogueIaSI_SI_NS1B_6thread17LinearCombinationIaLi1EiiLNS1G_9ScaleType4KindE0ELNS_15FloatRoundStyleE2EaEENS1_15EpilogueDefaultEEEEEvvEEEEvNT_6ParamsE)
        /*0020*/ 	.word	0x00000000
.L_19:


//--------------------- .nv.compat                --------------------------
	.section	.nv.compat,"",@"SHT_CUDA_COMPAT_INFO"
	.align	4
        /*0000*/ 	.byte	0x02, 0x09, 0x01, 0x00, 0x02, 0x02, 0x04, 0x00, 0x02, 0x05, 0x05, 0x00, 0x03, 0x07, 0x01, 0x01
        /*0010*/ 	.byte	0x02, 0x03, 0x01, 0x00, 0x02, 0x06, 0x01, 0x00, 0x04, 0x0b, 0x08, 0x00, 0x00, 0x00, 0x00, 0x00
        /*0020*/ 	.byte	0x00, 0x00, 0x00, 0x00


//--------------------- .nv.info._ZN7cutlass13device_kernelINS_4gemm6kernel13GemmUniversalIN4cute5tupleIJiiiiEEENS1_10collective13CollectiveMmaINS1_34MainloopSm90TmaGmmaWarpSpecializedILi4ENS5_IJNS4_1CILi1EEESB_SB_EEENS1_35KernelTmaWarpSpecializedCooperativeEEENS5_IJNSA_ILi128EEESF_NSA_ILi64EEEEEEaNS5_IJlSB_lEEEaSI_NS4_8TiledMMAINS4_8MMA_AtomIJNS4_4SM904GMMA27MMA_64x128x32_S32S8S8_SS_TNEEEENS4_6LayoutINS5_IJNSA_ILi2EEESB_SB_EEENS5_IJSB_NSA_ILi0EEESS_EEEEENS5_IJNS4_10UnderscoreESV_SV_EEEEENS4_13SM90_TMA_LOADENS4_14ComposedLayoutINS4_7SwizzleILi2ELi4ELi3EEENS4_18smem_ptr_flag_bitsILi8EEENSP_INS5_IJNSA_ILi8EEESG_EEENS5_IJSG_SB_EEEEEEEvNS4_8identityESY_S18_vS19_EENS_8epilogue10collective6detail29Sm90TmaWarpSpecializedAdapterINS1C_15DefaultEpilogueIaSI_SI_NS1B_6thread17LinearCombinationIaLi1EiiLNS1G_9ScaleType4KindE0ELNS_15FloatRoundStyleE2EaEENS1_15EpilogueDefaultEEEEEvvEEEEvNT_6ParamsE --------------------------
	.section	.nv.info._ZN7cutlass13device_kernelINS_4gemm6kernel13GemmUniversalIN4cute5tupleIJiiiiEEENS1_10collective13CollectiveMmaINS1_34MainloopSm90TmaGmmaWarpSpecializedILi4ENS5_IJNS4_1CILi1EEESB_SB_EEENS1_35KernelTmaWarpSpecializedCooperativeEEENS5_IJNSA_ILi128EEESF_NSA_ILi64EEEEEEaNS5_IJlSB_lEEEaSI_NS4_8TiledMMAINS4_8MMA_AtomIJNS4_4SM904GMMA27MMA_64x128x32_S32S8S8_SS_TNEEEENS4_6LayoutINS5_IJNSA_ILi2EEESB_SB_EEENS5_IJSB_NSA_ILi0EEESS_EEEEENS5_IJNS4_10UnderscoreESV_SV_EEEEENS4_13SM90_TMA_LOADENS4_14ComposedLayoutINS4_7SwizzleILi2ELi4ELi3EEENS4_18smem_ptr_flag_bitsILi8EEENSP_INS5_IJNSA_ILi8EEESG_EEENS5_IJSG_SB_EEEEEEEvNS4_8identityESY_S18_vS19_EENS_8epilogue10collective6detail29Sm90TmaWarpSpecializedAdapterINS1C_15DefaultEpilogueIaSI_SI_NS1B_6thread17LinearCombinationIaLi1EiiLNS1G_9ScaleType4KindE0ELNS_15FloatRoundStyleE2EaEENS1_15EpilogueDefaultEEEEEvvEEEEvNT_6ParamsE,"",@"SHT_CUDA_INFO"
	.sectionflags	@""
	.align	4


	//----- nvinfo : EIATTR_CUDA_API_VERSION
	.align		4
        /*0000*/ 	.byte	0x04, 0x37
        /*0002*/ 	.short	(.L_21 - .L_20)
.L_20:
        /*0004*/ 	.word	0x00000082


	//----- nvinfo : EIATTR_KPARAM_INFO
	.align		4
.L_21:
        /*0008*/ 	.byte	0x04, 0x17
        /*000a*/ 	.short	(.L_23 - .L_22)
.L_22:
        /*000c*/ 	.word	0x00000000
        /*0010*/ 	.short	0x0000
        /*0012*/ 	.short	0x0070
        /*0014*/ 	.byte	0x00, 0xf0, 0x01, 0x10


	//----- nvinfo : EIATTR_SPARSE_MMA_MASK
	.align		4
.L_23:
        /*0018*/ 	.byte	0x03, 0x50
        /*001a*/ 	.short	0x0000


	//----- nvinfo : EIATTR_MAXREG_COUNT
	.align		4
        /*001c*/ 	.byte	0x03, 0x1b
        /*001e*/ 	.short	0x00a8


	//----- nvinfo : EIATTR_NUM_BARRIERS
	.align		4
        /*0020*/ 	.byte	0x02, 0x4c
        /*0022*/ 	.byte	0x01
	.zero		1


	//----- nvinfo : EIATTR_EXTERNS
	.align		4
        /*0024*/ 	.byte	0x04, 0x0f
        /*0026*/ 	.short	(.L_25 - .L_24)


	//   ....[0]....
	.align		4
.L_24:
        /*0028*/ 	.word	index@(__assertfail)


	//----- nvinfo : EIATTR_MERCURY_ISA_VERSION
	.align		4
.L_25:
        /*002c*/ 	.byte	0x03, 0x5f
        /*002e*/ 	.short	0x0101


	//----- nvinfo : EIATTR_INT_WARP_WIDE_INSTR_OFFSETS
	.align		4
        /*0030*/ 	.byte	0x04, 0x31
        /*0032*/ 	.short	(.L_27 - .L_26)


	//   ....[0]....
.L_26:
        /*0034*/ 	.word	0x000003b0


	//   ....[1]....
        /*0038*/ 	.word	0x000003e0


	//   ....[2]....
        /*003c*/ 	.word	0x000004c0


	//----- nvinfo : EIATTR_COOP_GROUP_MASK_REGIDS
	.align		4
.L_27:
        /*0040*/ 	.byte	0x04, 0x29
        /*0042*/ 	.short	(.L_29 - .L_28)


	//   ....[0]....
.L_28:
        /*0044*/ 	.word	0xffffffff


	//   ....[1]....
        /*0048*/ 	.word	0xffffffff


	//   ....[2]....
        /*004c*/ 	.word	0xffffffff


	//   ....[3]....
        /*0050*/ 	.word	0xffffffff


	//   ....[4]....
        /*0054*/ 	.word	0xffffffff


	//----- nvinfo : EIATTR_COOP_GROUP_INSTR_OFFSETS
	.align		4
.L_29:
        /*0058*/ 	.byte	0x04, 0x28
        /*005a*/ 	.short	(.L_31 - .L_30)


	//   ....[0]....
.L_30:
        /*005c*/ 	.word	0x00000060


	//   ....[1]....
        /*0060*/ 	.word	0x00000070


	//   ....[2]....
        /*0064*/ 	.word	0x00000130


	//   ....[3]....
        /*0068*/ 	.word	0x000002c0


	//   ....[4]....
        /*006c*/ 	.word	0x00000f60


	//----- nvinfo : EIATTR_REG_RECONFIG
	.align		4
.L_31:
        /*0070*/ 	.byte	0x01, 0x54
	.zero		2


	//----- nvinfo : EIATTR_SYSCALL_OFFSETS
	.align		4
        /*0074*/ 	.byte	0x04, 0x46
        /*0076*/ 	.short	(.L_33 - .L_32)


	//   ....[0]....
.L_32:
        /*0078*/ 	.word	0x00001120


	//----- nvinfo : EIATTR_MBARRIER_INSTR_OFFSETS
	.align		4
.L_33:
        /*007c*/ 	.byte	0x04, 0x39
        /*007e*/ 	.short	(.L_35 - .L_34)


	//   ....[0]....
.L_34:
        /*0080*/ 	.word	0x00000230
        /*0084*/ 	.word	0x000000ff
        /*0088*/ 	.word	0x00000000
        /*008c*/ 	.short	0x0100
        /*008e*/ 	.byte	0x08
	.zero		1


	//   ....[1]....
        /*0090*/ 	.word	0x00000240
        /*0094*/ 	.word	0x000000ff
        /*0098*/ 	.word	0x00000020
        /*009c*/ 	.short	0x0100
        /*009e*/ 	.byte	0x08
	.zero		1


	//   ....[2]....
        /*00a0*/ 	.word	0x00000250
        /*00a4*/ 	.word	0x000000ff
        /*00a8*/ 	.word	0x00000008
        /*00ac*/ 	.short	0x0100
        /*00ae*/ 	.byte	0x08
	.zero		1


	//   ....[3]....
        /*00b0*/ 	.word	0x00000260
        /*00b4*/ 	.word	0x000000ff
        /*00b8*/ 	.word	0x00000028
        /*00bc*/ 	.short	0x0100
        /*00be*/ 	.byte	0x08
	.zero		1


	//   ....[4]....
        /*00c0*/ 	.word	0x00000270
        /*00c4*/ 	.word	0x000000ff
        /*00c8*/ 	.word	0x00000010
        /*00cc*/ 	.short	0x0100
        /*00ce*/ 	.byte	0x08
	.zero		1


	//   ....[5]....
        /*00d0*/ 	.word	0x00000280
        /*00d4*/ 	.word	0x000000ff
        /*00d8*/ 	.word	0x00000030
        /*00dc*/ 	.short	0x0100
        /*00de*/ 	.byte	0x08
	.zero		1


	//   ....[6]....
        /*00e0*/ 	.word	0x00000290
        /*00e4*/ 	.word	0x000000ff
        /*00e8*/ 	.word	0x00000018
        /*00ec*/ 	.short	0x0100
        /*00ee*/ 	.byte	0x08
	.zero		1


	//   ....[7]....
        /*00f0*/ 	.word	0x000002a0
        /*00f4*/ 	.word	0x000000ff
        /*00f8*/ 	.word	0x00000038
        /*00fc*/ 	.short	0x0100
        /*00fe*/ 	.byte	0x08
	.zero		1


	//   ....[8]....
        /*0100*/ 	.word	0x00000530
        /*0104*/ 	.word	0x000000ff
        /*0108*/ 	.word	0x00000050
        /*010c*/ 	.short	0x0100
        /*010e*/ 	.byte	0x06
	.zero		1


	//   ....[9]....
        /*0110*/ 	.word	0x00000590
        /*0114*/ 	.word	0x000000ff
        /*0118*/ 	.word	0x00000058
        /*011c*/ 	.short	0x0100
        /*011e*/ 	.byte	0x06
	.zero		1


	//   ....[10]....
        /*0120*/ 	.word	0x000011f0
        /*0124*/ 	.word	0x00000003
        /*0128*/ 	.word	0x00000000
        /*012c*/ 	.short	0x010a
        /*012e*/ 	.byte	0x3f
	.zero		1


	//   ....[11]....
        /*0130*/ 	.word	0x00001230
        /*0134*/ 	.word	0x00000003
        /*0138*/ 	.word	0x00000000
        /*013c*/ 	.short	0x010a
        /*013e*/ 	.byte	0x3f
	.zero		1


	//   ....[12]....
        /*0140*/ 	.word	0x00001500
        /*0144*/ 	.word	0x00000005
        /*0148*/ 	.word	0x00000000
        /*014c*/ 	.short	0x010a
        /*014e*/ 	.byte	0x3f
	.zero		1


	//   ....[13]....
        /*0150*/ 	.word	0x00001540
        /*0154*/ 	.word	0x00000005
        /*0158*/ 	.word	0x00000000
        /*015c*/ 	.short	0x010a
        /*015e*/ 	.byte	0x3f
	.zero		1


	//   ....[14]....
        /*0160*/ 	.word	0x000016a0
        /*0164*/ 	.word	0x00000004
        /*0168*/ 	.word	0x00000000
        /*016c*/ 	.short	0x0101
        /*016e*/ 	.byte	0x3f
	.zero		1


	//   ....[15]....
        /*0170*/ 	.word	0x00001860
        /*0174*/ 	.word	0x00000000
        /*0178*/ 	.word	0x00000000
        /*017c*/ 	.short	0x0101
        /*017e*/ 	.byte	0x3f
	.zero		1


	//   ....[16]....
        /*0180*/ 	.word	0x00005e00
        /*0184*/ 	.word	0x0000000c
        /*0188*/ 	.word	0x00000020
        /*018c*/ 	.short	0x010a
        /*018e*/ 	.byte	0x3f
	.zero		1


	//   ....[17]....
        /*0190*/ 	.word	0x000061a0
        /*0194*/ 	.word	0x00000005
        /*0198*/ 	.word	0x00000058
        /*019c*/ 	.short	0x0101
        /*019e*/ 	.byte	0x3f
	.zero		1


	//   ....[18]....
        /*01a0*/ 	.word	0x000068a0
        /*01a4*/ 	.word	0x00000007
        /*01a8*/ 	.word	0x00000000
        /*01ac*/ 	.short	0x010a
        /*01ae*/ 	.byte	0x3f
	.zero		1


	//   ....[19]....
        /*01b0*/ 	.word	0x00006920
        /*01b4*/ 	.word	0x00000006
        /*01b8*/ 	.word	0x00000000
        /*01bc*/ 	.short	0x010a
        /*01be*/ 	.byte	0x3f
	.zero		1


	//   ....[20]....
        /*01c0*/ 	.word	0x000069b0
        /*01c4*/ 	.word	0x00000007
        /*01c8*/ 	.word	0x00000000
        /*01cc*/ 	.short	0x010a
        /*01ce*/ 	.byte	0x3f
	.zero		1


	//   ....[21]....
        /*01d0*/ 	.word	0x00006a40
        /*01d4*/ 	.word	0x00000005
        /*01d8*/ 	.word	0x00000000
        /*01dc*/ 	.short	0x010a
        /*01de*/ 	.byte	0x3f
	.zero		1


	//   ....[22]....
        /*01e0*/ 	.word	0x00006aa0
        /*01e4*/ 	.word	0x00000003
        /*01e8*/ 	.word	0x00000000
        /*01ec*/ 	.short	0x010a
        /*01ee*/ 	.byte	0x3f
	.zero		1


	//   ....[23]....
        /*01f0*/ 	.word	0x00006af0
        /*01f4*/ 	.word	0x00000005
        /*01f8*/ 	.word	0x00000000
        /*01fc*/ 	.short	0x010a
        /*01fe*/ 	.byte	0x3f
	.zero		1


	//   ....[24]....
        /*0200*/ 	.word	0x00006bc0
        /*0204*/ 	.word	0x0000000c
        /*0208*/ 	.word	0x00000020
        /*020c*/ 	.short	0x010a
        /*020e*/ 	.byte	0x3f
	.zero		1


	//   ....[25]....
        /*0210*/ 	.word	0x00006c90
        /*0214*/ 	.word	0x00000007
        /*0218*/ 	.word	0x00000000
        /*021c*/ 	.short	0x010a
        /*021e*/ 	.byte	0x3f
	.zero		1


	//   ....[26]....
        /*0220*/ 	.word	0x00006ce0
        /*0224*/ 	.word	0x00000006
        /*0228*/ 	.word	0x00000000
        /*022c*/ 	.short	0x010a
        /*022e*/ 	.byte	0x3f
	.zero		1


	//   ....[27]....
        /*0230*/ 	.word	0x00006d30
        /*0234*/ 	.word	0x00000007
        /*0238*/ 	.word	0x00000000
        /*023c*/ 	.short	0x010a
        /*023e*/ 	.byte	0x3f
	.zero		1


	//----- nvinfo : EIATTR_NUM_MBARRIERS
	.align		4
.L_35:
        /*0240*/ 	.byte	0x03, 0x38
        /*0242*/ 	.short	0x000a


	//----- nvinfo : EIATTR_EXIT_INSTR_OFFSETS
	.align		4
        /*0244*/ 	.byte	0x04, 0x1c
        /*0246*/ 	.short	(.L_37 - .L_36)


	//   ....[0]....
.L_36:
        /*0248*/ 	.word	0x000005e0


	//   ....[1]....
        /*024c*/ 	.word	0x00000ea0


	//   ....[2]....
        /*0250*/ 	.word	0x00005470


	//   ....[3]....
        /*0254*/ 	.word	0x00005aa0


	//   ....[4]....
        /*0258*/ 	.word	0x00006a90


	//----- nvinfo : EIATTR_MAX_THREADS
	.align		4
.L_37:
        /*025c*/ 	.byte	0x04, 0x05
        /*025e*/ 	.short	(.L_39 - .L_38)
.L_38:
        /*0260*/ 	.word	0x00000180
        /*0264*/ 	.word	0x00000001
        /*0268*/ 	.word	0x00000001


	//----- nvinfo : EIATTR_CRS_STACK_SIZE
	.align		4
.L_39:
        /*026c*/ 	.byte	0x04, 0x1e
        /*026e*/ 	.short	(.L_41 - .L_40)
.L_40:
        /*0270*/ 	.word	0x00000000


	//----- nvinfo : EIATTR_CBANK_PARAM_SIZE
	.align		4
.L_41:
        /*0274*/ 	.byte	0x03, 0x19
        /*0276*/ 	.short	0x0470


	//----- nvinfo : EIATTR_PARAM_CBANK
	.align		4
        /*0278*/ 	.byte	0x04, 0x0a
        /*027a*/ 	.short	(.L_43 - .L_42)
	.align		4
.L_42:
        /*027c*/ 	.word	index@(.nv.constant0._ZN7cutlass13device_kernelINS_4gemm6kernel13GemmUniversalIN4cute5tupleIJiiiiEEENS1_10collective13CollectiveMmaINS1_34MainloopSm90TmaGmmaWarpSpecializedILi4ENS5_IJNS4_1CILi1EEESB_SB_EEENS1_35KernelTmaWarpSpecializedCooperativeEEENS5_IJNSA_ILi128EEESF_NSA_ILi64EEEEEEaNS5_IJlSB_lEEEaSI_NS4_8TiledMMAINS4_8MMA_AtomIJNS4_4SM904GMMA27MMA_64x128x32_S32S8S8_SS_TNEEEENS4_6LayoutINS5_IJNSA_ILi2EEESB_SB_EEENS5_IJSB_NSA_ILi0EEESS_EEEEENS5_IJNS4_10UnderscoreESV_SV_EEEEENS4_13SM90_TMA_LOADENS4_14ComposedLayoutINS4_7SwizzleILi2ELi4ELi3EEENS4_18smem_ptr_flag_bitsILi8EEENSP_INS5_IJNSA_ILi8EEESG_EEENS5_IJSG_SB_EEEEEEEvNS4_8identityESY_S18_vS19_EENS_8epilogue10collective6detail29Sm90TmaWarpSpecializedAdapterINS1C_15DefaultEpilogueIaSI_SI_NS1B_6thread17LinearCombinationIaLi1EiiLNS1G_9ScaleType4KindE0ELNS_15FloatRoundStyleE2EaEENS1_15EpilogueDefaultEEEEEvvEEEEvNT_6ParamsE)
        /*0280*/ 	.short	0x0210
        /*0282*/ 	.short	0x0470


	//----- nvinfo : EIATTR_SW_WAR
	.align		4
.L_43:
        /*0284*/ 	.byte	0x04, 0x36
        /*0286*/ 	.short	(.L_45 - .L_44)
.L_44:
        /*0288*/ 	.word	0x00000008
.L_45:


//--------------------- .nv.callgraph             --------------------------
	.section	.nv.callgraph,"",@"SHT_CUDA_CALLGRAPH"
	.align	4
	.sectionentsize	8
	.align		4
        /*0000*/ 	.word	0x00000000
	.align		4
        /*0004*/ 	.word	0xffffffff
	.align		4
        /*0008*/ 	.word	index@(_ZN7cutlass13device_kernelINS_4gemm6kernel13GemmUniversalIN4cute5tupleIJiiiiEEENS1_10collective13CollectiveMmaINS1_34MainloopSm90TmaGmmaWarpSpecializedILi4ENS5_IJNS4_1CILi1EEESB_SB_EEENS1_35KernelTmaWarpSpecializedCooperativeEEENS5_IJNSA_ILi128EEESF_NSA_ILi64EEEEEEaNS5_IJlSB_lEEEaSI_NS4_8TiledMMAINS4_8MMA_AtomIJNS4_4SM904GMMA27MMA_64x128x32_S32S8S8_SS_TNEEEENS4_6LayoutINS5_IJNSA_ILi2EEESB_SB_EEENS5_IJSB_NSA_ILi0EEESS_EEEEENS5_IJNS4_10UnderscoreESV_SV_EEEEENS4_13SM90_TMA_LOADENS4_14ComposedLayoutINS4_7SwizzleILi2ELi4ELi3EEENS4_18smem_ptr_flag_bitsILi8EEENSP_INS5_IJNSA_ILi8EEESG_EEENS5_IJSG_SB_EEEEEEEvNS4_8identityESY_S18_vS19_EENS_8epilogue10collective6detail29Sm90TmaWarpSpecializedAdapterINS1C_15DefaultEpilogueIaSI_SI_NS1B_6thread17LinearCombinationIaLi1EiiLNS1G_9ScaleType4KindE0ELNS_15FloatRoundStyleE2EaEENS1_15EpilogueDefaultEEEEEvvEEEEvNT_6ParamsE)
	.align		4
        /*000c*/ 	.word	index@(__assertfail)
	.align		4
        /*0010*/ 	.word	0x00000000
	.align		4
        /*0014*/ 	.word	0xfffffffe
	.align		4
        /*0018*/ 	.word	0x00000000
	.align		4
        /*001c*/ 	.word	0xfffffffd
	.align		4
        /*0020*/ 	.word	0x00000000
	.align		4
        /*0024*/ 	.word	0xfffffffc


//--------------------- .nv.constant4             --------------------------
	.section	.nv.constant4,"a",@progbits
	.align	8
	.align		8
.nv.constant4:
        /*0000*/ 	.dword	__assertfail
	.align		8
        /*0008*/ 	.dword	__unnamed_1
	.align		8
        /*0010*/ 	.dword	_ZN40_INTERNAL_40922ecd_4_k_cu_527cc877_305224cuda3std3__45__cpo5beginE
	.align		8
        /*0018*/ 	.dword	_ZN40_INTERNAL_40922ecd_4_k_cu_527cc877_305224cuda3std3__45__cpo3endE
	.align		8
        /*0020*/ 	.dword	_ZN40_INTERNAL_40922ecd_4_k_cu_527cc877_305224cuda3std3__45__cpo6cbeginE
	.align		8
        /*0028*/ 	.dword	_ZN40_INTERNAL_40922ecd_4_k_cu_527cc877_305224cuda3std3__45__cpo4cendE
	.align		8
        /*0030*/ 	.dword	_ZN40_INTERNAL_40922ecd_4_k_cu_527cc877_305224cuda3std3__442_GLOBAL__N__40922ecd_4_k_cu_527cc877_305226ignoreE
	.align		8
        /*0038*/ 	.dword	_ZN40_INTERNAL_40922ecd_4_k_cu_527cc877_305224cuda3std3__419piecewise_constructE
	.align		8
        /*0040*/ 	.dword	_ZN40_INTERNAL_40922ecd_4_k_cu_527cc877_305224cuda3std3__48in_placeE
	.align		8
        /*0048*/ 	.dword	_ZN40_INTERNAL_40922ecd_4_k_cu_527cc877_305224cuda3std6ranges3__45__cpo4swapE
	.align		8
        /*0050*/ 	.dword	_ZN40_INTERNAL_40922ecd_4_k_cu_527cc877_305224cuda3std6ranges3__45__cpo9iter_moveE
	.align		8
        /*0058*/ 	.dword	_ZN40_INTERNAL_40922ecd_4_k_cu_527cc877_305224cute7productE
	.align		8
        /*0060*/ 	.dword	_ZN40_INTERNAL_40922ecd_4_k_cu_527cc877_305224cute1_E
	.align		8
        /*0068*/ 	.dword	$str$22
	.align		8
        /*0070*/ 	.dword	$str$23


//--------------------- .text._ZN7cutlass13device_kernelINS_4gemm6kernel13GemmUniversalIN4cute5tupleIJiiiiEEENS1_10collective13CollectiveMmaINS1_34MainloopSm90TmaGmmaWarpSpecializedILi4ENS5_IJNS4_1CILi1EEESB_SB_EEENS1_35KernelTmaWarpSpecializedCooperativeEEENS5_IJNSA_ILi128EEESF_NSA_ILi64EEEEEEaNS5_IJlSB_lEEEaSI_NS4_8TiledMMAINS4_8MMA_AtomIJNS4_4SM904GMMA27MMA_64x128x32_S32S8S8_SS_TNEEEENS4_6LayoutINS5_IJNSA_ILi2EEESB_SB_EEENS5_IJSB_NSA_ILi0EEESS_EEEEENS5_IJNS4_10UnderscoreESV_SV_EEEEENS4_13SM90_TMA_LOADENS4_14ComposedLayoutINS4_7SwizzleILi2ELi4ELi3EEENS4_18smem_ptr_flag_bitsILi8EEENSP_INS5_IJNSA_ILi8EEESG_EEENS5_IJSG_SB_EEEEEEEvNS4_8identityESY_S18_vS19_EENS_8epilogue10collective6detail29Sm90TmaWarpSpecializedAdapterINS1C_15DefaultEpilogueIaSI_SI_NS1B_6thread17LinearCombinationIaLi1EiiLNS1G_9ScaleType4KindE0ELNS_15FloatRoundStyleE2EaEENS1_15EpilogueDefaultEEEEEvvEEEEvNT_6ParamsE --------------------------
	.section	.text._ZN7cutlass13device_kernelINS_4gemm6kernel13GemmUniversalIN4cute5tupleIJiiiiEEENS1_10collective13CollectiveMmaINS1_34MainloopSm90TmaGmmaWarpSpecializedILi4ENS5_IJNS4_1CILi1EEESB_SB_EEENS1_35KernelTmaWarpSpecializedCooperativeEEENS5_IJNSA_ILi128EEESF_NSA_ILi64EEEEEEaNS5_IJlSB_lEEEaSI_NS4_8TiledMMAINS4_8MMA_AtomIJNS4_4SM904GMMA27MMA_64x128x32_S32S8S8_SS_TNEEEENS4_6LayoutINS5_IJNSA_ILi2EEESB_SB_EEENS5_IJSB_NSA_ILi0EEESS_EEEEENS5_IJNS4_10UnderscoreESV_SV_EEEEENS4_13SM90_TMA_LOADENS4_14ComposedLayoutINS4_7SwizzleILi2ELi4ELi3EEENS4_18smem_ptr_flag_bitsILi8EEENSP_INS5_IJNSA_ILi8EEESG_EEENS5_IJSG_SB_EEEEEEEvNS4_8identityESY_S18_vS19_EENS_8epilogue10collective6detail29Sm90TmaWarpSpecializedAdapterINS1C_15DefaultEpilogueIaSI_SI_NS1B_6thread17LinearCombinationIaLi1EiiLNS1G_9ScaleType4KindE0ELNS_15FloatRoundStyleE2EaEENS1_15EpilogueDefaultEEEEEvvEEEEvNT_6ParamsE,"ax",@progbits
	.align	128
.text._ZN7cutlass13device_kernelINS_4gemm6kernel13GemmUniversalIN4cute5tupleIJiiiiEEENS1_10collective13CollectiveMmaINS1_34MainloopSm90TmaGmmaWarpSpecializedILi4ENS5_IJNS4_1CILi1EEESB_SB_EEENS1_35KernelTmaWarpSpecializedCooperativeEEENS5_IJNSA_ILi128EEESF_NSA_ILi64EEEEEEaNS5_IJlSB_lEEEaSI_NS4_8TiledMMAINS4_8MMA_AtomIJNS4_4SM904GMMA27MMA_64x128x32_S32S8S8_SS_TNEEEENS4_6LayoutINS5_IJNSA_ILi2EEESB_SB_EEENS5_IJSB_NSA_ILi0EEESS_EEEEENS5_IJNS4_10UnderscoreESV_SV_EEEEENS4_13SM90_TMA_LOADENS4_14ComposedLayoutINS4_7SwizzleILi2ELi4ELi3EEENS4_18smem_ptr_flag_bitsILi8EEENSP_INS5_IJNSA_ILi8EEESG_EEENS5_IJSG_SB_EEEEEEEvNS4_8identityESY_S18_vS19_EENS_8epilogue10collective6detail29Sm90TmaWarpSpecializedAdapterINS1C_15DefaultEpilogueIaSI_SI_NS1B_6thread17LinearCombinationIaLi1EiiLNS1G_9ScaleType4KindE0ELNS_15FloatRoundStyleE2EaEENS1_15EpilogueDefaultEEEEEvvEEEEvNT_6ParamsE:
        .type           _ZN7cutlass13device_kernelINS_4gemm6kernel13GemmUniversalIN4cute5tupleIJiiiiEEENS1_10collective13CollectiveMmaINS1_34MainloopSm90TmaGmmaWarpSpecializedILi4ENS5_IJNS4_1CILi1EEESB_SB_EEENS1_35KernelTmaWarpSpecializedCooperativeEEENS5_IJNSA_ILi128EEESF_NSA_ILi64EEEEEEaNS5_IJlSB_lEEEaSI_NS4_8TiledMMAINS4_8MMA_AtomIJNS4_4SM904GMMA27MMA_64x128x32_S32S8S8_SS_TNEEEENS4_6LayoutINS5_IJNSA_ILi2EEESB_SB_EEENS5_IJSB_NSA_ILi0EEESS_EEEEENS5_IJNS4_10UnderscoreESV_SV_EEEEENS4_13SM90_TMA_LOADENS4_14ComposedLayoutINS4_7SwizzleILi2ELi4ELi3EEENS4_18smem_ptr_flag_bitsILi8EEENSP_INS5_IJNSA_ILi8EEESG_EEENS5_IJSG_SB_EEEEEEEvNS4_8identityESY_S18_vS19_EENS_8epilogue10collective6detail29Sm90TmaWarpSpecializedAdapterINS1C_15DefaultEpilogueIaSI_SI_NS1B_6thread17LinearCombinationIaLi1EiiLNS1G_9ScaleType4KindE0ELNS_15FloatRoundStyleE2EaEENS1_15EpilogueDefaultEEEEEvvEEEEvNT_6ParamsE,@function
        .size           _ZN7cutlass13device_kernelINS_4gemm6kernel13GemmUniversalIN4cute5tupleIJiiiiEEENS1_10collective13CollectiveMmaINS1_34MainloopSm90TmaGmmaWarpSpecializedILi4ENS5_IJNS4_1CILi1EEESB_SB_EEENS1_35KernelTmaWarpSpecializedCooperativeEEENS5_IJNSA_ILi128EEESF_NSA_ILi64EEEEEEaNS5_IJlSB_lEEEaSI_NS4_8TiledMMAINS4_8MMA_AtomIJNS4_4SM904GMMA27MMA_64x128x32_S32S8S8_SS_TNEEEENS4_6LayoutINS5_IJNSA_ILi2EEESB_SB_EEENS5_IJSB_NSA_ILi0EEESS_EEEEENS5_IJNS4_10UnderscoreESV_SV_EEEEENS4_13SM90_TMA_LOADENS4_14ComposedLayoutINS4_7SwizzleILi2ELi4ELi3EEENS4_18smem_ptr_flag_bitsILi8EEENSP_INS5_IJNSA_ILi8EEESG_EEENS5_IJSG_SB_EEEEEEEvNS4_8identityESY_S18_vS19_EENS_8epilogue10collective6detail29Sm90TmaWarpSpecializedAdapterINS1C_15DefaultEpilogueIaSI_SI_NS1B_6thread17LinearCombinationIaLi1EiiLNS1G_9ScaleType4KindE0ELNS_15FloatRoundStyleE2EaEENS1_15EpilogueDefaultEEEEEvvEEEEvNT_6ParamsE,(.L_x_198 - _ZN7cutlass13device_kernelINS_4gemm6kernel13GemmUniversalIN4cute5tupleIJiiiiEEENS1_10collective13CollectiveMmaINS1_34MainloopSm90TmaGmmaWarpSpecializedILi4ENS5_IJNS4_1CILi1EEESB_SB_EEENS1_35KernelTmaWarpSpecializedCooperativeEEENS5_IJNSA_ILi128EEESF_NSA_ILi64EEEEEEaNS5_IJlSB_lEEEaSI_NS4_8TiledMMAINS4_8MMA_AtomIJNS4_4SM904GMMA27MMA_64x128x32_S32S8S8_SS_TNEEEENS4_6LayoutINS5_IJNSA_ILi2EEESB_SB_EEENS5_IJSB_NSA_ILi0EEESS_EEEEENS5_IJNS4_10UnderscoreESV_SV_EEEEENS4_13SM90_TMA_LOADENS4_14ComposedLayoutINS4_7SwizzleILi2ELi4ELi3EEENS4_18smem_ptr_flag_bitsILi8EEENSP_INS5_IJNSA_ILi8EEESG_EEENS5_IJSG_SB_EEEEEEEvNS4_8identityESY_S18_vS19_EENS_8epilogue10collective6detail29Sm90TmaWarpSpecializedAdapterINS1C_15DefaultEpilogueIaSI_SI_NS1B_6thread17LinearCombinationIaLi1EiiLNS1G_9ScaleType4KindE0ELNS_15FloatRoundStyleE2EaEENS1_15EpilogueDefaultEEEEEvvEEEEvNT_6ParamsE)
        .other          _ZN7cutlass13device_kernelINS_4gemm6kernel13GemmUniversalIN4cute5tupleIJiiiiEEENS1_10collective13CollectiveMmaINS1_34MainloopSm90TmaGmmaWarpSpecializedILi4ENS5_IJNS4_1CILi1EEESB_SB_EEENS1_35KernelTmaWarpSpecializedCooperativeEEENS5_IJNSA_ILi128EEESF_NSA_ILi64EEEEEEaNS5_IJlSB_lEEEaSI_NS4_8TiledMMAINS4_8MMA_AtomIJNS4_4SM904GMMA27MMA_64x128x32_S32S8S8_SS_TNEEEENS4_6LayoutINS5_IJNSA_ILi2EEESB_SB_EEENS5_IJSB_NSA_ILi0EEESS_EEEEENS5_IJNS4_10UnderscoreESV_SV_EEEEENS4_13SM90_TMA_LOADENS4_14ComposedLayoutINS4_7SwizzleILi2ELi4ELi3EEENS4_18smem_ptr_flag_bitsILi8EEENSP_INS5_IJNSA_ILi8EEESG_EEENS5_IJSG_SB_EEEEEEEvNS4_8identityESY_S18_vS19_EENS_8epilogue10collective6detail29Sm90TmaWarpSpecializedAdapterINS1C_15DefaultEpilogueIaSI_SI_NS1B_6thread17LinearCombinationIaLi1EiiLNS1G_9ScaleType4KindE0ELNS_15FloatRoundStyleE2EaEENS1_15EpilogueDefaultEEEEEvvEEEEvNT_6ParamsE,@"STO_CUDA_ENTRY STV_DEFAULT"
_ZN7cutlass13device_kernelINS_4gemm6kernel13GemmUniversalIN4cute5tupleIJiiiiEEENS1_10collective13CollectiveMmaINS1_34MainloopSm90TmaGmmaWarpSpecializedILi4ENS5_IJNS4_1CILi1EEESB_SB_EEENS1_35KernelTmaWarpSpecializedCooperativeEEENS5_IJNSA_ILi128EEESF_NSA_ILi64EEEEEEaNS5_IJlSB_lEEEaSI_NS4_8TiledMMAINS4_8MMA_AtomIJNS4_4SM904GMMA27MMA_64x128x32_S32S8S8_SS_TNEEEENS4_6LayoutINS5_IJNSA_ILi2EEESB_SB_EEENS5_IJSB_NSA_ILi0EEESS_EEEEENS5_IJNS4_10UnderscoreESV_SV_EEEEENS4_13SM90_TMA_LOADENS4_14ComposedLayoutINS4_7SwizzleILi2ELi4ELi3EEENS4_18smem_ptr_flag_bitsILi8EEENSP_INS5_IJNSA_ILi8EEESG_EEENS5_IJSG_SB_EEEEEEEvNS4_8identityESY_S18_vS19_EENS_8epilogue10collective6detail29Sm90TmaWarpSpecializedAdapterINS1C_15DefaultEpilogueIaSI_SI_NS1B_6thread17LinearCombinationIaLi1EiiLNS1G_9ScaleType4KindE0ELNS_15FloatRoundStyleE2EaEENS1_15EpilogueDefaultEEEEEvvEEEEvNT_6ParamsE:
[----:B------:R-:W0:Y:S01]  /*0000*/  LDC R1, c[0x0][0x28] ;  /* 0x00000a00ff017b82 */ /* 0x000e220000000800 */
[----:B------:R-:W1:Y:S01]  /*0010*/  S2R R18, SR_TID.X ;  /* 0x0000000000127919 */ /* 0x000e620000002100 */
[----:B------:R-:W-:Y:S01]  /*0020*/  ELECT P0, URZ, PT ;  /* 0x00000000003f782f */ /* 0x000fe20003800000 */
[----:B------:R-:W-:Y:S01]  /*0030*/  BSSY B0, `(.L_x_0) ;  /* 0x000000f000007945 */ /* 0x000fe20003800000 */
[--C-:B-1----:R-:W-:Y:S02]  /*0040*/  SHF.R.U32.HI R0, RZ, 0x5, R18.reuse ;  /* 0x00000005ff007819 */ /* 0x102fe40000011612 */
[----:B------:R-:W-:-:S03]  /*0050*/  SHF.R.U32.HI R2, RZ, 0x7, R18 ;  /* 0x00000007ff027819 */ /* 0x000fc60000011612 */
[----:B------:R-:W1:Y:S04]  /*0060*/  SHFL.IDX PT, R5, R0, RZ, 0x1f ;  /* 0x00001fff00057589 */ /* 0x000e6800000e0000 */
[----:B------:R2:W3:Y:S01]  /*0070*/  SHFL.IDX PT, R8, R2, RZ, 0x1f ;  /* 0x00001fff02087589 */ /* 0x0004e200000e0000 */
[----:B-1----:R-:W-:-:S13]  /*0080*/  ISETP.NE.OR P0, PT, R5, RZ, !P0 ;  /* 0x000000ff0500720c */ /* 0x002fda0004705670 */
[----:B0-23--:R-:W-:Y:S05]  /*0090*/  @P0 BRA `(.L_x_1) ;  /* 0x0000000000200947 */ /* 0x00dfea0003800000 */
[----:B------:R-:W-:Y:S02]  /*00a0*/  ULDC.64 UR4, c[0x0][0x198] ;  /* 0x0000660000047ab9 */ /* 0x000fe40000000a00 */
[----:B------:R-:W-:Y:S02]  /*00b0*/  UIADD3 UR6, UP0, UR4, 0xf0, URZ ;  /* 0x000000f004067890 */ /* 0x000fe4000ff1e03f */
[----:B------:R-:W-:Y:S02]  /*00c0*/  UIADD3 UR4, UP1, UR4, 0x1f0, URZ ;  /* 0x000001f004047890 */ /* 0x000fe4000ff3e03f */
[----:B------:R-:W-:Y:S02]  /*00d0*/  UIADD3.X UR7, URZ, UR5, URZ, UP0, !UPT ;  /* 0x000000053f077290 */ /* 0x000fe400087fe43f */
[----:B------:R-:W-:-:S07]  /*00e0*/  UIADD3.X UR5, URZ, UR5, URZ, UP1, !UPT ;  /* 0x000000053f057290 */ /* 0x000fce0008ffe43f */
[----:B------:R0:W-:Y:S02]  /*00f0*/  UTMACCTL.PF [UR6] ;  /* 0x00000000060079b9 */ /* 0x0001e40008040000 */
[----:B------:R0:W-:Y:S02]  /*0100*/  UTMACCTL.PF [UR4] ;  /* 0x00000000040079b9 */ /* 0x0001e40008040000 */
[----:B0-----:R-:W-:Y:S01]  /*0110*/  NOP ;  /* 0x0000000000007918 */ /* 0x001fe20000000000 */
.L_x_1:
[----:B------:R-:W-:Y:S05]  /*0120*/  BSYNC B0 ;  /* 0x0000000000007941 */ /* 0x000fea0003800000 */
.L_x_0:
[----:B------:R-:W0:Y:S02]  /*0130*/  SHFL.IDX PT, R2, R0, RZ, 0x1f ;  /* 0x00001fff00027589 */ /* 0x000e2400000e0000 */
[----:B0-----:R-:W-:-:S13]  /*0140*/  ISETP.NE.AND P0, PT, R2, RZ, PT ;  /* 0x000000ff0200720c */ /* 0x001fda0003f05270 */
[----:B------:R-:W-:Y:S05]  /*0150*/  @P0 BRA `(.L_x_2) ;  /* 0x0000000000580947 */ /* 0x000fea0003800000 */
[----:B------:R-:W0:Y:S01]  /*0160*/  S2UR UR8, SR_CgaCtaId ;  /* 0x00000000000879c3 */ /* 0x000e220000008800 */
[----:B------:R-:W-:Y:S01]  /*0170*/  UMOV UR4, 0x400 ;  /* 0x0000040000047882 */ /* 0x000fe20000000000 */
[----:B------:R-:W-:Y:S01]  /*0180*/  UMOV UR5, 0x1 ;  /* 0x0000000100057882 */ /* 0x000fe20000000000 */
[----:B------:R-:W-:Y:S01]  /*0190*/  UMOV UR6, 0x100 ;  /* 0x0000010000067882 */ /* 0x000fe20000000000 */
[----:B------:R-:W-:Y:S01]  /*01a0*/  ELECT P0, URZ, PT ;  /* 0x00000000003f782f */ /* 0x000fe20003800000 */
[----:B------:R-:W-:-:S04]  /*01b0*/  UIADD3 UR6, -UR6, 0x100000, URZ ;  /* 0x0010000006067890 */ /* 0x000fc8000fffe13f */
[----:B------:R-:W-:Y:S02]  /*01c0*/  USHF.L.U32 UR7, UR6, 0xb, URZ ;  /* 0x0000000b06077899 */ /* 0x000fe4000800063f */
[----:B------:R-:W-:Y:S02]  /*01d0*/  USHF.L.U32 UR6, UR6, 0x1, URZ ;  /* 0x0000000106067899 */ /* 0x000fe4000800063f */
[----:B0-----:R-:W-:Y:S02]  /*01e0*/  ULEA UR8, UR8, UR4, 0x18 ;  /* 0x0000000408087291 */ /* 0x001fe4000f8ec03f */
[----:B------:R-:W-:-:S04]  /*01f0*/  UIADD3 UR4, -UR5, 0x100000, URZ ;  /* 0x0010000005047890 */ /* 0x000fc8000fffe13f */
[----:B------:R-:W-:Y:S02]  /*0200*/  USHF.L.U32 UR5, UR4, 0xb, URZ ;  /* 0x0000000b04057899 */ /* 0x000fe4000800063f */
[----:B------:R-:W-:Y:S01]  /*0210*/  USHF.L.U32 UR4, UR4, 0x1, URZ ;  /* 0x0000000104047899 */ /* 0x000fe2000800063f */
[----:B------:R-:W0:Y:S11]  /*0220*/  FENCE.VIEW.ASYNC.S ;  /* 0x00000000000073c6 */ /* 0x000e360000000000 */
[----:B0-----:R0:W1:Y:S01]  /*0230*/  SYNCS.EXCH.64 URZ, [UR8], UR4 ;  /* 0x00000004083f75b2 */ /* 0x0010620008000100 */
[----:B------:R0:W2:Y:S01]  /*0240*/  SYNCS.EXCH.64 URZ, [UR8+0x20], UR6 ;  /* 0x00002006083f75b2 */ /* 0x0000a20008000100 */
[----:B------:R0:W3:Y:S01]  /*0250*/  SYNCS.EXCH.64 URZ, [UR8+0x8], UR4 ;  /* 0x00000804083f75b2 */ /* 0x0000e20008000100 */
[----:B------:R0:W4:Y:S01]  /*0260*/  SYNCS.EXCH.64 URZ, [UR8+0x28], UR6 ;  /* 0x00002806083f75b2 */ /* 0x0001220008000100 */
[----:B------:R0:W0:Y:S01]  /*0270*/  SYNCS.EXCH.64 URZ, [UR8+0x10], UR4 ;  /* 0x00001004083f75b2 */ /* 0x0000220008000100 */
[----:B------:R0:W0:Y:S01]  /*0280*/  SYNCS.EXCH.64 URZ, [UR8+0x30], UR6 ;  /* 0x00003006083f75b2 */ /* 0x0000220008000100 */
[----:B------:R0:W0:Y:S01]  /*0290*/  SYNCS.EXCH.64 URZ, [UR8+0x18], UR4 ;  /* 0x00001804083f75b2 */ /* 0x0000220008000100 */
[----:B------:R0:W0:Y:S01]  /*02a0*/  SYNCS.EXCH.64 URZ, [UR8+0x38], UR6 ;  /* 0x00003806083f75b2 */ /* 0x0000220008000100 */
[----:B------:R-:W-:Y:S01]  /*02b0*/  NOP ;  /* 0x0000000000007918 */ /* 0x000fe20000000000 */
.L_x_2:
[----:B------:R-:W5:Y:S01]  /*02c0*/  SHFL.IDX PT, R0, R0, RZ, 0x1f ;  /* 0x00001fff00007589 */ /* 0x000f6200000e0000 */
[----:B------:R-:W-:Y:S01]  /*02d0*/  ELECT P0, URZ, PT ;  /* 0x00000000003f782f */ /* 0x000fe20003800000 */
[----:B------:R-:W1:Y:S01]  /*02e0*/  LDC R2, c[0x0][0x65c] ;  /* 0x00019700ff027b82 */ /* 0x000e620000000800 */
[----:B------:R-:W-:Y:S01]  /*02f0*/  SHF.R.S32.HI R6, RZ, 0x1f, R5 ;  /* 0x0000001fff067819 */ /* 0x000fe20000011405 */
[----:B------:R-:W2:Y:S01]  /*0300*/  S2R R3, SR_CTAID.Y ;  /* 0x0000000000037919 */ /* 0x000ea20000002600 */
[----:B0-----:R-:W-:Y:S01]  /*0310*/  UMOV UR4, 0x20 ;  /* 0x0000002000047882 */ /* 0x001fe20000000000 */
[----:B------:R-:W-:Y:S01]  /*0320*/  ISETP.NE.AND P2, PT, R8, RZ, PT ;  /* 0x000000ff0800720c */ /* 0x000fe20003f45270 */
[----:B------:R-:W-:Y:S01]  /*0330*/  NOP ;  /* 0x0000000000007918 */ /* 0x000fe20000000000 */
[----:B------:R-:W0:Y:S01]  /*0340*/  S2R R4, SR_CTAID.X ;  /* 0x0000000000047919 */ /* 0x000e220000002500 */
[----:B------:R-:W-:Y:S01]  /*0350*/  LEA.HI R6, R6, R5, RZ, 0x2 ;  /* 0x0000000506067211 */ /* 0x000fe200078f10ff */
[----:B------:R-:W-:Y:S01]  /*0360*/  NOP ;  /* 0x0000000000007918 */ /* 0x000fe20000000000 */
[----:B-----5:R-:W-:-:S02]  /*0370*/  ISETP.NE.OR P0, PT, R0, RZ, !P0 ;  /* 0x000000ff0000720c */ /* 0x020fc40004705670 */
[----:B-1----:R-:W-:-:S04]  /*0380*/  ISETP.NE.AND P3, PT, R2, 0x1, PT ;  /* 0x000000010200780c */ /* 0x002fc80003f65270 */
[----:B------:R-:W-:Y:S02]  /*0390*/  P2R R0, PR, RZ, 0x8 ;  /* 0x00000008ff007803 */ /* 0x000fe40000000000 */
[----:B------:R-:W-:-:S05]  /*03a0*/  LOP3.LUT R0, R6, 0xfffffffc, RZ, 0xc0, !PT ;  /* 0xfffffffc06007812 */ /* 0x000fca00078ec0ff */
[----:B------:R-:W-:Y:S01]  /*03b0*/  VOTEU.ALL UP0, P0 ;  /* 0x00000000003f7886 */ /* 0x000fe20000000000 */
[----:B------:R-:W-:Y:S01]  /*03c0*/  IMAD.IADD R0, R5, 0x1, -R0 ;  /* 0x0000000105007824 */ /* 0x000fe200078e0a00 */
[----:B------:R-:W0:Y:S01]  /*03d0*/  @P3 LDC R17, c[0x0][0x10] ;  /* 0x00000400ff113b82 */ /* 0x000e220000000800 */
[----:B------:R-:W-:Y:S01]  /*03e0*/  VOTEU.ALL UP1, P0 ;  /* 0x00000000003f7886 */ /* 0x000fe20000020000 */
[----:B--2---:R-:W-:Y:S01]  /*03f0*/  @P3 IMAD.MOV.U32 R6, RZ, RZ, R3 ;  /* 0x000000ffff063224 */ /* 0x004fe200078e0003 */
[----:B------:R-:W-:Y:S01]  /*0400*/  @!UP0 UMOV UR6, 0x400 ;  /* 0x0000040000068882 */ /* 0x000fe20000000000 */
[----:B------:R-:W-:-:S04]  /*0410*/  @!UP0 UIADD3 UR4, -UR4, 0x100000, URZ ;  /* 0x0010000004048890 */ /* 0x000fc8000fffe13f */
[----:B------:R-:W-:Y:S02]  /*0420*/  @!UP0 USHF.L.U32 UR5, UR4, 0xb, URZ ;  /* 0x0000000b04058899 */ /* 0x000fe4000800063f */
[----:B------:R-:W-:Y:S01]  /*0430*/  @!UP0 USHF.L.U32 UR4, UR4, 0x1, URZ ;  /* 0x0000000104048899 */ /* 0x000fe2000800063f */
[----:B------:R-:W-:Y:S02]  /*0440*/  @P3 IMAD.MOV.U32 R7, RZ, RZ, RZ ;  /* 0x000000ffff073224 */ /* 0x000fe400078e00ff */
[----:B------:R-:W-:Y:S01]  /*0450*/  IMAD.MOV.U32 R5, RZ, RZ, RZ ;  /* 0x000000ffff057224 */ /* 0x000fe200078e00ff */
[----:B------:R-:W1:Y:S01]  /*0460*/  @!UP0 S2UR UR7, SR_CgaCtaId ;  /* 0x00000000000789c3 */ /* 0x000e620000008800 */
[----:B------:R-:W-:-:S07]  /*0470*/  @P3 IMAD.MOV.U32 R11, RZ, RZ, RZ ;  /* 0x000000ffff0b3224 */ /* 0x000fce00078e00ff */
[----:B------:R-:W2:Y:S01]  /*0480*/  @!P3 LDC R9, c[0x0][0xc] ;  /* 0x00000300ff09bb82 */ /* 0x000ea20000000800 */
[----:B0-----:R-:W-:-:S04]  /*0490*/  @P3 IMAD.WIDE.U32 R16, R4, R17, R6 ;  /* 0x0000001104103225 */ /* 0x001fc800078e0006 */
[----:B------:R-:W-:Y:S01]  /*04a0*/  @P3 IMAD.IADD R17, R17, 0x1, R11 ;  /* 0x0000000111113824 */ /* 0x000fe200078e020b */
[----:B-1----:R-:W-:Y:S01]  /*04b0*/  @!UP0 ULEA UR6, UR7, UR6, 0x18 ;  /* 0x0000000607068291 */ /* 0x002fe2000f8ec03f */
[----:B------:R-:W-:Y:S01]  /*04c0*/  VOTEU.ALL UP0, P0 ;  /* 0x00000000003f7886 */ /* 0x000fe20000000000 */
[----:B------:R-:W-:-:S04]  /*04d0*/  ISETP.NE.AND P0, PT, R0, 0x3, PT ;  /* 0x000000030000780c */ /* 0x000fc80003f05270 */
[----:B------:R-:W-:Y:S01]  /*04e0*/  ISETP.EQ.OR P0, PT, R0, RZ, !P0 ;  /* 0x000000ff0000720c */ /* 0x000fe20004702670 */
[----:B--2---:R-:W-:-:S03]  /*04f0*/  @!P3 IMAD.WIDE.U32 R6, R9, R3, R4 ;  /* 0x000000030906b225 */ /* 0x004fc600078e0004 */
[C---:B------:R-:W-:Y:S01]  /*0500*/  ISETP.EQ.AND P0, PT, R8.reuse, RZ, P0 ;  /* 0x000000ff0800720c */ /* 0x040fe20000702270 */
[----:B------:R-:W-:Y:S01]  /*0510*/  VIADD R8, R8, 0xffffffff ;  /* 0xffffffff08087836 */ /* 0x000fe20000000000 */
[----:B------:R-:W0:Y:S02]  /*0520*/  FENCE.VIEW.ASYNC.S ;  /* 0x00000000000073c6 */ /* 0x000e240000000000 */
[----:B0-----:R0:W3:Y:S01]  /*0530*/  @!UP0 SYNCS.EXCH.64 URZ, [UR6+0x50], UR4 ;  /* 0x00005004063f85b2 */ /* 0x0010e20008000100 */
[----:B------:R-:W-:Y:S01]  /*0540*/  @!P3 IMAD.MOV.U32 R16, RZ, RZ, R6 ;  /* 0x000000ffff10b224 */ /* 0x000fe200078e0006 */
[----:B------:R-:W-:Y:S01]  /*0550*/  SEL R19, RZ, 0x1, !P0 ;  /* 0x00000001ff137807 */ /* 0x000fe20004000000 */
[----:B------:R-:W-:Y:S01]  /*0560*/  @!P3 IMAD.MOV.U32 R17, RZ, RZ, R7 ;  /* 0x000000ffff11b224 */ /* 0x000fe200078e0007 */
[----:B------:R-:W-:-:S04]  /*0570*/  ISETP.GE.U32.AND P1, PT, R8, 0x2, PT ;  /* 0x000000020800780c */ /* 0x000fc80003f26070 */
[----:B------:R-:W-:Y:S01]  /*0580*/  SEL R19, R19, 0x2, P1 ;  /* 0x0000000213137807 */ /* 0x000fe20000800000 */
[----:B------:R0:W3:Y:S01]  /*0590*/  @!UP1 SYNCS.EXCH.64 URZ, [UR6+0x58], UR4 ;  /* 0x00005804063f95b2 */ /* 0x0000e20008000100 */
[----:B------:R-:W-:Y:S01]  /*05a0*/  NOP ;  /* 0x0000000000007918 */ /* 0x000fe20000000000 */
[----:B---34-:R-:W-:Y:S06]  /*05b0*/  BAR.SYNC.DEFER_BLOCKING 0x0 ;  /* 0x0000000000007b1d */ /* 0x018fec0000010000 */
[----:B------:R-:W-:Y:S05]  /*05c0*/  @!P2 BRA `(.L_x_3) ;  /* 0x0000004c00aca947 */ /* 0x000fea0003800000 */
[----:B------:R-:W-:-:S13]  /*05d0*/  ISETP.GT.U32.AND P0, PT, R8, 0x1, PT ;  /* 0x000000010800780c */ /* 0x000fda0003f04070 */
[----:B0-----:R-:W-:Y:S05]  /*05e0*/  @P0 EXIT ;  /* 0x000000000000094d */ /* 0x001fea0003800000 */
[----:B------:R-:W-:Y:S01]  /*05f0*/  ULDC.64 UR4, c[0x0][0x650] ;  /* 0x0001940000047ab9 */ /* 0x000fe20000000a00 */
[----:B------:R-:W-:Y:S01]  /*0600*/  PRMT R0, RZ, 0x7610, R0 ;  /* 0x00007610ff007816 */ /* 0x000fe20000000000 */
[----:B------:R-:W-:Y:S01]  /*0610*/  IMAD.MOV.U32 R90, RZ, RZ, -0x1 ;  /* 0xffffffffff5a7424 */ /* 0x000fe200078e00ff */
[----:B------:R-:W-:Y:S01]  /*0620*/  ISETP.GE.U32.AND P0, PT, R16, UR4, PT ;  /* 0x0000000410007c0c */ /* 0x000fe2000bf06070 */
[----:B------:R-:W-:Y:S02]  /*0630*/  IMAD.MOV.U32 R91, RZ, RZ, -0x1 ;  /* 0xffffffffff5b7424 */ /* 0x000fe400078e00ff */
[----:B------:R-:W-:Y:S01]  /*0640*/  IMAD.MOV.U32 R89, RZ, RZ, -0x1 ;  /* 0xffffffffff597424 */ /* 0x000fe200078e00ff */
[----:B------:R-:W-:-:S13]  /*0650*/  ISETP.GE.U32.AND.EX P0, PT, R17, UR5, PT, P0 ;  /* 0x0000000511007c0c */ /* 0x000fda000bf06100 */
[----:B------:R-:W-:Y:S05]  /*0660*/  @P0 BRA `(.L_x_4) ;  /* 0x0000000400540947 */ /* 0x000fea0003800000 */
[----:B------:R-:W0:Y:S01]  /*0670*/  LDC.64 R14, c[0x0][0x628] ;  /* 0x00018a00ff0e7b82 */ /* 0x000e220000000a00 */
[----:B------:R-:W-:Y:S02]  /*0680*/  IMAD.MOV.U32 R6, RZ, RZ, R16 ;  /* 0x000000ffff067224 */ /* 0x000fe400078e0010 */
[----:B------:R-:W-:-:S05]  /*0690*/  IMAD.MOV.U32 R7, RZ, RZ, R17 ;  /* 0x000000ffff077224 */ /* 0x000fca00078e0011 */
[----:B------:R-:W1:Y:S08]  /*06a0*/  LDC R0, c[0x0][0x630] ;  /* 0x00018c00ff007b82 */ /* 0x000e700000000800 */
[----:B------:R-:W2:Y:S01]  /*06b0*/  LDC.64 R20, c[0x0][0x620] ;  /* 0x00018800ff147b82 */ /* 0x000ea20000000a00 */
[----:B0-----:R-:W-:-:S04]  /*06c0*/  ISETP.NE.U32.AND P0, PT, R14, RZ, PT ;  /* 0x000000ff0e00720c */ /* 0x001fc80003f05070 */
[----:B------:R-:W-:-:S13]  /*06d0*/  ISETP.NE.AND.EX P0, PT, R15, RZ, PT, P0 ;  /* 0x000000ff0f00720c */ /* 0x000fda0003f05300 */
[----:B-12---:R-:W-:Y:S05]  /*06e0*/  @!P0 BRA `(.L_x_5) ;  /* 0x0000000000288947 */ /* 0x006fea0003800000 */
[----:B------:R-:W0:Y:S02]  /*06f0*/  LDC R11, c[0x0][0x634] ;  /* 0x00018d00ff0b7b82 */ /* 0x000e240000000800 */
[----:B0-----:R-:W-:-:S05]  /*0700*/  IADD3 R11, P0, R16, R11, RZ ;  /* 0x0000000b100b7210 */ /* 0x001fca0007f1e0ff */
[----:B------:R-:W-:-:S04]  /*0710*/  IMAD.X R13, RZ, RZ, R17, P0 ;  /* 0x000000ffff0d7224 */ /* 0x000fc800000e0611 */
[----:B------:R-:W-:-:S04]  /*0720*/  IMAD.WIDE.U32 R6, R13, R14, RZ ;  /* 0x0000000e0d067225 */ /* 0x000fc800078e00ff */
[----:B------:R-:W-:-:S04]  /*0730*/  IMAD.WIDE.U32 R8, P0, R11, R15, R6 ;  /* 0x0000000f0b087225 */ /* 0x000fc80007800006 */
[----:B------:R-:W-:-:S04]  /*0740*/  IMAD.WIDE.U32 R6, R11, R14, RZ ;  /* 0x0000000e0b067225 */ /* 0x000fc800078e00ff */
[----:B------:R-:W-:Y:S01]  /*0750*/  IMAD.X R11, RZ, RZ, RZ, P0 ;  /* 0x000000ffff0b7224 */ /* 0x000fe200000e06ff */
[----:B------:R-:W-:Y:S01]  /*0760*/  IADD3 RZ, P0, R7, R8, RZ ;  /* 0x0000000807ff7210 */ /* 0x000fe20007f1e0ff */
[----:B------:R-:W-:-:S04]  /*0770*/  IMAD.MOV.U32 R10, RZ, RZ, R9 ;  /* 0x000000ffff0a7224 */ /* 0x000fc800078e0009 */
[----:B------:R-:W-:-:S08]  /*0780*/  IMAD.WIDE.U32.X R6, R13, R15, R10, P0 ;  /* 0x0000000f0d067225 */ /* 0x000fd000000e040a */
.L_x_5:
[-CC-:B------:R-:W-:Y:S01]  /*0790*/  SHF.R.U64 R89, R6, R0.reuse, R7.reuse ;  /* 0x0000000006597219 */ /* 0x180fe20000001207 */
[----:B------:R-:W0:Y:S01]  /*07a0*/  LDC R10, c[0x0][0x618] ;  /* 0x00018600ff0a7b82 */ /* 0x000e220000000800 */
[----:B------:R-:W-:Y:S01]  /*07b0*/  SHF.R.U32.HI R5, RZ, R0, R7 ;  /* 0x00000000ff057219 */ /* 0x000fe20000011607 */
[----:B------:R-:W-:Y:S01]  /*07c0*/  ULDC UR4, c[0x0][0x150] ;  /* 0x0000540000047ab9 */ /* 0x000fe20000000800 */
[----:B------:R-:W-:Y:S02]  /*07d0*/  IADD3 R9, P0, RZ, -R89, RZ ;  /* 0x80000059ff097210 */ /* 0x000fe40007f1e0ff */
[----:B------:R-:W-:-:S03]  /*07e0*/  I2FP.F32.U32 R0, R4 ;  /* 0x0000000400007245 */ /* 0x000fc60000201000 */
[----:B------:R-:W1:Y:S01]  /*07f0*/  LDC.64 R26, c[0x0][0x640] ;  /* 0x00019000ff1a7b82 */ /* 0x000e620000000a00 */
[----:B------:R-:W-:Y:S02]  /*0800*/  IMAD.X R11, RZ, RZ, ~R5, P0 ;  /* 0x000000ffff0b7224 */ /* 0x000fe400000e0e05 */
[----:B------:R-:W-:Y:S01]  /*0810*/  FMUL R0, R0, UR4 ;  /* 0x0000000400007c20 */ /* 0x000fe20008400000 */
[----:B------:R-:W-:Y:S01]  /*0820*/  IMAD.WIDE.U32 R6, R9, R20, R16 ;  /* 0x0000001409067225 */ /* 0x000fe200078e0010 */
[----:B------:R-:W-:-:S03]  /*0830*/  ULDC UR4, c[0x0][0x154] ;  /* 0x0000550000047ab9 */ /* 0x000fc60000000800 */
[----:B------:R-:W-:Y:S01]  /*0840*/  IMAD R8, R11, R20, RZ ;  /* 0x000000140b087224 */ /* 0x000fe200078e02ff */
[----:B------:R-:W2:Y:S01]  /*0850*/  LDC R5, c[0x0][0x144] ;  /* 0x00005100ff057b82 */ /* 0x000ea20000000800 */
[----:B------:R-:W3:Y:S02]  /*0860*/  F2I.U32.TRUNC.NTZ R0, R0 ;  /* 0x0000000000007305 */ /* 0x000ee4000020f000 */
[----:B------:R-:W-:-:S04]  /*0870*/  IMAD R9, R9, R21, R8 ;  /* 0x0000001509097224 */ /* 0x000fc800078e0208 */
[----:B------:R-:W-:Y:S01]  /*0880*/  IMAD.IADD R7, R7, 0x1, R9 ;  /* 0x0000000107077824 */ /* 0x000fe200078e0209 */
[----:B------:R-:W4:Y:S01]  /*0890*/  LDC R12, c[0x0][0x608] ;  /* 0x00018200ff0c7b82 */ /* 0x000f220000000800 */
[----:B------:R-:W-:-:S03]  /*08a0*/  IMAD.MOV.U32 R9, RZ, RZ, -0x1 ;  /* 0xffffffffff097424 */ /* 0x000fc600078e00ff */
[-CC-:B0-----:R-:W-:Y:S02]  /*08b0*/  SHF.R.U64 R20, R6, R10.reuse, R7.reuse ;  /* 0x0000000a06147219 */ /* 0x181fe40000001207 */
[----:B------:R-:W-:Y:S02]  /*08c0*/  I2FP.F32.U32 R6, R3 ;  /* 0x0000000300067245 */ /* 0x000fe40000201000 */
[----:B------:R-:W0:Y:S01]  /*08d0*/  LDC R24, c[0x0][0x658] ;  /* 0x00019600ff187b82 */ /* 0x000e220000000800 */
[----:B-1----:R-:W-:Y:S01]  /*08e0*/  ISETP.NE.U32.AND P0, PT, R26, RZ, PT ;  /* 0x000000ff1a00720c */ /* 0x002fe20003f05070 */
[----:B---3--:R-:W-:Y:S01]  /*08f0*/  IMAD.MOV R8, RZ, RZ, -R0 ;  /* 0x000000ffff087224 */ /* 0x008fe200078e0a00 */
[----:B------:R-:W-:Y:S01]  /*0900*/  SHF.R.U32.HI R7, RZ, R10, R7 ;  /* 0x0000000aff077219 */ /* 0x000fe20000011607 */
[----:B------:R-:W-:Y:S01]  /*0910*/  FMUL R6, R6, UR4 ;  /* 0x0000000406067c20 */ /* 0x000fe20008400000 */
[----:B------:R-:W-:-:S03]  /*0920*/  ISETP.NE.AND.EX P0, PT, R27, RZ, PT, P0 ;  /* 0x000000ff1b00720c */ /* 0x000fc60003f05300 */
[----:B------:R-:W1:Y:S01]  /*0930*/  LDC R14, c[0x0][0x148] ;  /* 0x00005200ff0e7b82 */ /* 0x000e620000000800 */
[----:B--2---:R-:W-:-:S07]  /*0940*/  IMAD R0, R5, R8, R4 ;  /* 0x0000000805007224 */ /* 0x004fce00078e0204 */
[----:B------:R-:W2:Y:S01]  /*0950*/  LDC R22, c[0x0][0x600] ;  /* 0x00018000ff167b82 */ /* 0x000ea20000000800 */
[-CC-:B----4-:R-:W-:Y:S02]  /*0960*/  SHF.R.U64 R28, R20, R12.reuse, R7.reuse ;  /* 0x0000000c141c7219 */ /* 0x190fe40000001207 */
[----:B------:R-:W-:Y:S01]  /*0970*/  SHF.R.U32.HI R5, RZ, R12, R7 ;  /* 0x0000000cff057219 */ /* 0x000fe20000011607 */
[----:B------:R-:W-:Y:S01]  /*0980*/  IMAD.MOV.U32 R7, RZ, RZ, 0x1 ;  /* 0x00000001ff077424 */ /* 0x000fe200078e00ff */
[----:B------:R3:W4:Y:S03]  /*0990*/  F2I.U32.TRUNC.NTZ R12, R6 ;  /* 0x00000006000c7305 */ /* 0x000726000020f000 */
[----:B------:R-:W1:Y:S01]  /*09a0*/  LDC R15, c[0x0][0x648] ;  /* 0x00019200ff0f7b82 */ /* 0x000e620000000800 */
[-C--:B0-----:R-:W-:Y:S02]  /*09b0*/  SHF.L.U32 R4, R9, R24.reuse, RZ ;  /* 0x0000001809047219 */ /* 0x081fe400000006ff */
[----:B------:R-:W-:-:S02]  /*09c0*/  SHF.R.U64 R30, R28, R24, R5 ;  /* 0x000000181c1e7219 */ /* 0x000fc40000001205 */
[----:B------:R-:W-:Y:S02]  /*09d0*/  LOP3.LUT R11, RZ, R4, RZ, 0x33, !PT ;  /* 0x00000004ff0b7212 */ /* 0x000fe400078e33ff */
[-C--:B------:R-:W-:Y:S01]  /*09e0*/  SHF.R.U32.HI R5, RZ, R24.reuse, R5 ;  /* 0x00000018ff057219 */ /* 0x080fe20000011605 */
[----:B------:R-:W0:Y:S01]  /*09f0*/  LDC R21, c[0x0][0x638] ;  /* 0x00018e00ff157b82 */ /* 0x000e220000000800 */
[----:B------:R-:W-:Y:S01]  /*0a00*/  SHF.L.U32 R10, R7, R24, RZ ;  /* 0x00000018070a7219 */ /* 0x000fe200000006ff */
[----:B------:R-:W-:-:S06]  /*0a10*/  IMAD.MOV.U32 R4, RZ, RZ, R30 ;  /* 0x000000ffff047224 */ /* 0x000fcc00078e001e */
[----:B------:R-:W0:Y:S01]  /*0a20*/  LDC R90, c[0x0][0x610] ;  /* 0x00018400ff5a7b82 */ /* 0x000e220000000800 */
[----:B---34-:R-:W-:Y:S05]  /*0a30*/  @!P0 BRA `(.L_x_6) ;  /* 0x0000000000288947 */ /* 0x018fea0003800000 */
[----:B------:R-:W3:Y:S02]  /*0a40*/  LDC R9, c[0x0][0x64c] ;  /* 0x00019300ff097b82 */ /* 0x000ee40000000800 */
[----:B---3--:R-:W-:-:S05]  /*0a50*/  IADD3 R9, P0, R30, R9, RZ ;  /* 0x000000091e097210 */ /* 0x008fca0007f1e0ff */
        /* <DEDUP_REMOVED lines=8> */
.L_x_6:
[----:B-1----:R-:W-:Y:S01]  /*0ae0*/  SHF.R.U64 R4, R4, R15, R5 ;  /* 0x0000000f04047219 */ /* 0x002fe20000001205 */
[----:B--2---:R-:W-:Y:S01]  /*0af0*/  VIADD R5, R22, 0xffffffff ;  /* 0xffffffff16057836 */ /* 0x004fe20000000000 */
[----:B------:R-:W-:Y:S01]  /*0b00*/  LOP3.LUT R11, R28, R11, RZ, 0xc0, !PT ;  /* 0x0000000b1c0b7212 */ /* 0x000fe200078ec0ff */
[----:B------:R-:W-:Y:S02]  /*0b10*/  IMAD.MOV R12, RZ, RZ, -R12 ;  /* 0x000000ffff0c7224 */ /* 0x000fe400078e0a0c */
[----:B------:R-:W-:Y:S01]  /*0b20*/  IMAD.MOV R6, RZ, RZ, -R4 ;  /* 0x000000ffff067224 */ /* 0x000fe200078e0a04 */
[----:B------:R-:W-:Y:S01]  /*0b30*/  LOP3.LUT R5, R20, R5, RZ, 0xc0, !PT ;  /* 0x0000000514057212 */ /* 0x000fe200078ec0ff */
[----:B------:R-:W-:Y:S02]  /*0b40*/  @P3 IMAD R0, R14, R12, R3 ;  /* 0x0000000c0e003224 */ /* 0x000fe400078e0203 */
[----:B------:R-:W-:Y:S02]  /*0b50*/  IMAD R11, R10, R4, R11 ;  /* 0x000000040a0b7224 */ /* 0x000fe400078e020b */
[----:B0-----:R-:W-:-:S02]  /*0b60*/  IMAD R3, R6, R21, R30 ;  /* 0x0000001506037224 */ /* 0x001fc400078e021e */
[----:B------:R-:W-:Y:S02]  /*0b70*/  IMAD R90, R11, R90, R0 ;  /* 0x0000005a0b5a7224 */ /* 0x000fe400078e0200 */
[----:B------:R-:W-:Y:S02]  /*0b80*/  IMAD R3, R3, R22, R5 ;  /* 0x0000001603037224 */ /* 0x000fe400078e0205 */
[----:B------:R-:W-:-:S03]  /*0b90*/  IMAD.MOV.U32 R0, RZ, RZ, 0x1 ;  /* 0x00000001ff007424 */ /* 0x000fc600078e00ff */
[----:B------:R-:W-:Y:S02]  /*0ba0*/  SEL R91, R3, R90, !P3 ;  /* 0x0000005a035b7207 */ /* 0x000fe40005800000 */
[----:B------:R-:W-:-:S07]  /*0bb0*/  SEL R90, R90, R3, !P3 ;  /* 0x000000035a5a7207 */ /* 0x000fce0005800000 */
.L_x_4:
[----:B------:R-:W-:-:S08]  /*0bc0*/  NOP ;  /* 0x0000000000007918 */ /* 0x000fd00000000000 */
[----:B------:R-:W0:Y:S02]  /*0bd0*/  USETMAXREG.TRY_ALLOC.CTAPOOL UP0, 0xe8 ;  /* 0x000000e8000079c8 */ /* 0x000e240008000600 */
[----:B0-----:R-:W-:-:S13]  /*0be0*/  PLOP3.LUT P0, PT, PT, PT, UP0, 0x80, 0x0 ;  /* 0x000000000000781c */ /* 0x001fda0003f0f008 */
[----:B------:R-:W-:Y:S05]  /*0bf0*/  @!P0 BRA `(.L_x_4) ;  /* 0xfffffffc00f08947 */ /* 0x000fea000383ffff */
[----:B------:R-:W-:Y:S01]  /*0c00*/  ULDC.64 UR4, c[0x0][0x598] ;  /* 0x0001660000047ab9 */ /* 0x000fe20000000a00 */
[----:B------:R-:W-:Y:S01]  /*0c10*/  ULDC.64 UR36, c[0x0][0x208] ;  /* 0x0000820000247ab9 */ /* 0x000fe20000000a00 */
[----:B------:R-:W-:-:S04]  /*0c20*/  ISETP.NE.U32.AND P0, PT, RZ, UR4, PT ;  /* 0x00000004ff007c0c */ /* 0x000fc8000bf05070 */
[----:B------:R-:W-:-:S13]  /*0c30*/  ISETP.NE.AND.EX P0, PT, RZ, UR5, PT, P0 ;  /* 0x00000005ff007c0c */ /* 0x000fda000bf05300 */
[----:B------:R-:W-:Y:S05]  /*0c40*/  @!P0 BRA `(.L_x_7) ;  /* 0x00000000001c8947 */ /* 0x000fea0003800000 */
[----:B------:R-:W0:Y:S02]  /*0c50*/  LDC.64 R4, c[0x0][0x598] ;  /* 0x00016600ff047b82 */ /* 0x000e240000000a00 */
[----:B0-----:R-:W2:Y:S02]  /*0c60*/  LDG.E.64 R4, desc[UR36][R4.64] ;  /* 0x0000002404047981 */ /* 0x001ea4000c1e1b00 */
[----:B--2---:R-:W-:-:S04]  /*0c70*/  ISETP.NE.U32.AND P0, PT, R4, RZ, PT ;  /* 0x000000ff0400720c */ /* 0x004fc80003f05070 */
[----:B------:R-:W-:-:S13]  /*0c80*/  ISETP.NE.AND.EX P0, PT, R5, RZ, PT, P0 ;  /* 0x000000ff0500720c */ /* 0x000fda0003f05300 */
[----:B------:R-:W-:Y:S05]  /*0c90*/  @!P0 BRA `(.L_x_7) ;  /* 0x0000000000088947 */ /* 0x000fea0003800000 */
[----:B------:R0:W5:Y:S01]  /*0ca0*/  LD.E R22, desc[UR36][R4.64] ;  /* 0x0000002404167980 */ /* 0x000162000c101900 */
[----:B------:R-:W-:Y:S05]  /*0cb0*/  BRA `(.L_x_8) ;  /* 0x0000000000247947 */ /* 0x000fea0003800000 */
.L_x_7:
[----:B------:R-:W-:Y:S02]  /*0cc0*/  ULDC.64 UR4, c[0x0][0x588] ;  /* 0x0001620000047ab9 */ /* 0x000fe40000000a00 */
[----:B------:R-:W-:-:S04]  /*0cd0*/  ISETP.NE.U32.AND P0, PT, RZ, UR4, PT ;  /* 0x00000004ff007c0c */ /* 0x000fc8000bf05070 */
[----:B------:R-:W-:-:S13]  /*0ce0*/  ISETP.NE.AND.EX P0, PT, RZ, UR5, PT, P0 ;  /* 0x00000005ff007c0c */ /* 0x000fda000bf05300 */
[----:B------:R-:W-:Y:S05]  /*0cf0*/  @!P0 BRA `(.L_x_9) ;  /* 0x00000000000c8947 */ /* 0x000fea0003800000 */
[----:B------:R-:W0:Y:S02]  /*0d00*/  LDC.64 R22, c[0x0][0x588] ;  /* 0x00016200ff167b82 */ /* 0x000e240000000a00 */
[----:B0-----:R1:W5:Y:S01]  /*0d10*/  LDG.E R22, desc[UR36][R22.64] ;  /* 0x0000002416167981 */ /* 0x001362000c1e1900 */
[----:B------:R-:W-:Y:S05]  /*0d20*/  BRA `(.L_x_8) ;  /* 0x0000000000087947 */ /* 0x000fea0003800000 */
.L_x_9:
[----:B------:R-:W-:Y:S02]  /*0d30*/  ULDC UR4, c[0x0][0x580] ;  /* 0x0001600000047ab9 */ /* 0x000fe40000000800 */
[----:B------:R-:W-:-:S07]  /*0d40*/  IMAD.U32 R22, RZ, RZ, UR4 ;  /* 0x00000004ff167e24 */ /* 0x000fce000f8e00ff */
.L_x_8:
[----:B------:R-:W-:Y:S02]  /*0d50*/  ULDC.64 UR4, c[0x0][0x5a0] ;  /* 0x0001680000047ab9 */ /* 0x000fe40000000a00 */
[----:B------:R-:W-:-:S04]  /*0d60*/  ISETP.NE.U32.AND P0, PT, RZ, UR4, PT ;  /* 0x00000004ff007c0c */ /* 0x000fc8000bf05070 */
[----:B------:R-:W-:-:S13]  /*0d70*/  ISETP.NE.AND.EX P0, PT, RZ, UR5, PT, P0 ;  /* 0x00000005ff007c0c */ /* 0x000fda000bf05300 */
[----:B------:R-:W-:Y:S05]  /*0d80*/  @!P0 BRA `(.L_x_10) ;  /* 0x00000000001c8947 */ /* 0x000fea0003800000 */
[----:B0-----:R-:W0:Y:S02]  /*0d90*/  LDC.64 R4, c[0x0][0x5a0] ;  /* 0x00016800ff047b82 */ /* 0x001e240000000a00 */
[----:B0-----:R-:W2:Y:S02]  /*0da0*/  LDG.E.64 R4, desc[UR36][R4.64] ;  /* 0x0000002404047981 */ /* 0x001ea4000c1e1b00 */
[----:B--2---:R-:W-:-:S04]  /*0db0*/  ISETP.NE.U32.AND P0, PT, R4, RZ, PT ;  /* 0x000000ff0400720c */ /* 0x004fc80003f05070 */
[----:B------:R-:W-:-:S13]  /*0dc0*/  ISETP.NE.AND.EX P0, PT, R5, RZ, PT, P0 ;  /* 0x000000ff0500720c */ /* 0x000fda0003f05300 */
[----:B------:R-:W-:Y:S05]  /*0dd0*/  @!P0 BRA `(.L_x_10) ;  /* 0x0000000000088947 */ /* 0x000fea0003800000 */
[----:B-1----:R0:W5:Y:S01]  /*0de0*/  LD.E R23, desc[UR36][R4.64] ;  /* 0x0000002404177980 */ /* 0x002162000c101900 */
[----:B------:R-:W-:Y:S05]  /*0df0*/  BRA `(.L_x_11) ;  /* 0x0000000000247947 */ /* 0x000fea0003800000 */
.L_x_10:
[----:B------:R-:W-:Y:S02]  /*0e00*/  ULDC.64 UR4, c[0x0][0x590] ;  /* 0x0001640000047ab9 */ /* 0x000fe40000000a00 */
[----:B------:R-:W-:-:S04]  /*0e10*/  ISETP.NE.U32.AND P0, PT, RZ, UR4, PT ;  /* 0x00000004ff007c0c */ /* 0x000fc8000bf05070 */
[----:B------:R-:W-:-:S13]  /*0e20*/  ISETP.NE.AND.EX P0, PT, RZ, UR5, PT, P0 ;  /* 0x00000005ff007c0c */ /* 0x000fda000bf05300 */
[----:B------:R-:W-:Y:S05]  /*0e30*/  @!P0 BRA `(.L_x_12) ;  /* 0x00000000000c8947 */ /* 0x000fea0003800000 */
[----:B0-----:R-:W1:Y:S02]  /*0e40*/  LDC.64 R4, c[0x0][0x590] ;  /* 0x00016400ff047b82 */ /* 0x001e640000000a00 */
[----:B-1----:R1:W5:Y:S01]  /*0e50*/  LDG.E R23, desc[UR36][R4.64] ;  /* 0x0000002404177981 */ /* 0x002362000c1e1900 */
[----:B------:R-:W-:Y:S05]  /*0e60*/  BRA `(.L_x_11) ;  /* 0x0000000000087947 */ /* 0x000fea0003800000 */
.L_x_12:
[----:B------:R-:W-:Y:S02]  /*0e70*/  ULDC UR4, c[0x0][0x584] ;  /* 0x0001610000047ab9 */ /* 0x000fe40000000800 */
[----:B-1----:R-:W-:-:S07]  /*0e80*/  IMAD.U32 R23, RZ, RZ, UR4 ;  /* 0x00000004ff177e24 */ /* 0x002fce000f8e00ff */
.L_x_11:
[----:B------:R-:W-:-:S13]  /*0e90*/  LOP3.LUT P0, RZ, R0, 0xff, RZ, 0xc0, !PT ;  /* 0x000000ff00ff7812 */ /* 0x000fda000780c0ff */
[----:B------:R-:W-:Y:S05]  /*0ea0*/  @!P0 EXIT ;  /* 0x000000000000894d */ /* 0x000fea0003800000 */
[----:B------:R-:W-:Y:S01]  /*0eb0*/  ULDC UR4, c[0x0][0x28c] ;  /* 0x0000a30000047ab9 */ /* 0x000fe20000000800 */
[----:B------:R-:W-:Y:S01]  /*0ec0*/  UMOV UR38, URZ ;  /* 0x0000003f00267c82 */ /* 0x000fe20008000000 */
[----:B------:R-:W-:Y:S01]  /*0ed0*/  UIADD3 UR4, UR4, 0x3f, URZ ;  /* 0x0000003f04047890 */ /* 0x000fe2000fffe03f */
[----:B------:R-:W-:-:S03]  /*0ee0*/  UMOV UR39, URZ ;  /* 0x0000003f00277c82 */ /* 0x000fc60008000000 */
[----:B------:R-:W-:-:S04]  /*0ef0*/  USHF.R.S32.HI UR5, URZ, 0x1f, UR4 ;  /* 0x0000001f3f057899 */ /* 0x000fc80008011404 */
[----:B------:R-:W-:-:S04]  /*0f00*/  ULEA.HI UR5, UR5, UR4, URZ, 0x6 ;  /* 0x0000000405057291 */ /* 0x000fc8000f8f303f */
[----:B------:R-:W-:-:S12]  /*0f10*/  USHF.R.S32.HI UR40, URZ, 0x6, UR5 ;  /* 0x000000063f287899 */ /* 0x000fd80008011405 */
.L_x_162:
[----:B------:R-:W-:Y:S01]  /*0f20*/  LOP3.LUT R0, R18, 0x80, RZ, 0xc0, !PT ;  /* 0x0000008012007812 */ /* 0x000fe200078ec0ff */
[----:B------:R-:W2:Y:S01]  /*0f30*/  S2UR UR7, SR_CgaCtaId ;  /* 0x00000000000779c3 */ /* 0x000ea20000008800 */
[----:B------:R-:W-:Y:S02]  /*0f40*/  UMOV UR6, 0x400 ;  /* 0x0000040000067882 */ /* 0x000fe40000000000 */
[----:B------:R-:W-:-:S06]  /*0f50*/  SHF.R.U32.HI R0, RZ, 0x7, R0 ;  /* 0x00000007ff007819 */ /* 0x000fcc0000011600 */
[----:B------:R-:W3:Y:S01]  /*0f60*/  SHFL.IDX PT, R0, R0, RZ, 0x1f ;  /* 0x00001fff00007589 */ /* 0x000ee200000e0000 */
[----:B--2---:R-:W-:Y:S01]  /*0f70*/  ULEA UR6, UR7, UR6, 0x18 ;  /* 0x0000000607067291 */ /* 0x004fe2000f8ec03f */
[----:B---3--:R-:W-:-:S13]  /*0f80*/  R2UR UR4, R0 ;  /* 0x00000000000472ca */ /* 0x008fda00000e0000 */
[----:B------:R-:W-:-:S04]  /*0f90*/  ULEA.HI UR5, UR4, UR4, URZ, 0x1 ;  /* 0x0000000404057291 */ /* 0x000fc8000f8f083f */
[----:B------:R-:W-:-:S04]  /*0fa0*/  ULOP3.LUT UR5, UR5, 0xffffe, URZ, 0xc0, !UPT ;  /* 0x000ffffe05057892 */ /* 0x000fc8000f8ec03f */
[----:B------:R-:W-:-:S03]  /*0fb0*/  UIADD3 UR5, UR4, -UR5, URZ ;  /* 0x8000000504057290 */ /* 0x000fc6000fffe03f */
[----:B------:R-:W-:Y:S01]  /*0fc0*/  ULDC UR4, c[0x0][0x28c] ;  /* 0x0000a30000047ab9 */ /* 0x000fe20000000800 */
[----:B------:R-:W-:Y:S01]  /*0fd0*/  ULEA UR5, UR5, UR6, 0xc ;  /* 0x0000000605057291 */ /* 0x000fe2000f8e603f */
[----:B------:R-:W-:-:S03]  /*0fe0*/  ISETP.LT.AND P0, PT, RZ, UR4, PT ;  /* 0x00000004ff007c0c */ /* 0x000fc6000bf01270 */
[----:B------:R-:W-:-:S04]  /*0ff0*/  UIADD3 UR5, UR5, 0x100, URZ ;  /* 0x0000010005057890 */ /* 0x000fc8000fffe03f */
[----:B------:R-:W-:-:S04]  /*1000*/  USHF.R.U32.HI UR5, URZ, 0x4, UR5 ;  /* 0x000000043f057899 */ /* 0x000fc80008011605 */
[----:B------:R-:W-:Y:S02]  /*1010*/  ULOP3.LUT UR41, UR5, 0x3fff, URZ, 0xc0, !UPT ;  /* 0x00003fff05297892 */ /* 0x000fe4000f8ec03f */
[----:B01--4-:R-:W-:Y:S10]  /*1020*/  @P0 BRA `(.L_x_13) ;  /* 0x0000000000400947 */ /* 0x013ff40003800000 */
[----:B------:R-:W-:Y:S01]  /*1030*/  MOV R0, 0x0 ;  /* 0x0000000000007802 */ /* 0x000fe20000000f00 */
[----:B------:R-:W-:Y:S01]  /*1040*/  ULDC.64 UR4, c[0x4][0x68] ;  /* 0x01001a0000047ab9 */ /* 0x000fe20000000a00 */
[----:B------:R-:W-:Y:S01]  /*1050*/  ULDC.64 UR6, c[0x4][0x8] ;  /* 0x0100020000067ab9 */ /* 0x000fe20000000a00 */
[----:B01----:R-:W-:Y:S01]  /*1060*/  IMAD.U32 R4, RZ, RZ, UR4 ;  /* 0x00000004ff047e24 */ /* 0x003fe2000f8e00ff */
[----:B------:R0:W1:Y:S01]  /*1070*/  LDC.64 R14, c[0x4][R0] ;  /* 0x01000000000e7b82 */ /* 0x0000620000000a00 */
[----:B------:R-:W-:Y:S01]  /*1080*/  IMAD.U32 R5, RZ, RZ, UR5 ;  /* 0x00000005ff057e24 */ /* 0x000fe2000f8e00ff */
[----:B------:R-:W-:Y:S01]  /*1090*/  ULDC.64 UR4, c[0x4][0x70] ;  /* 0x01001c0000047ab9 */ /* 0x000fe20000000a00 */
[----:B------:R-:W-:Y:S02]  /*10a0*/  IMAD.U32 R10, RZ, RZ, UR6 ;  /* 0x00000006ff0a7e24 */ /* 0x000fe4000f8e00ff */
[----:B------:R-:W-:Y:S02]  /*10b0*/  IMAD.U32 R6, RZ, RZ, UR4 ;  /* 0x00000004ff067e24 */ /* 0x000fe4000f8e00ff */
[----:B------:R-:W-:-:S02]  /*10c0*/  IMAD.U32 R7, RZ, RZ, UR5 ;  /* 0x00000005ff077e24 */ /* 0x000fc4000f8e00ff */
[----:B------:R-:W-:Y:S02]  /*10d0*/  IMAD.U32 R11, RZ, RZ, UR7 ;  /* 0x00000007ff0b7e24 */ /* 0x000fe4000f8e00ff */
[----:B------:R-:W-:Y:S02]  /*10e0*/  IMAD.MOV.U32 R8, RZ, RZ, 0x1e1 ;  /* 0x000001e1ff087424 */ /* 0x000fe400078e00ff */
[----:B------:R-:W-:Y:S02]  /*10f0*/  IMAD.MOV.U32 R12, RZ, RZ, 0x1 ;  /* 0x00000001ff0c7424 */ /* 0x000fe400078e00ff */
[----:B0-----:R-:W-:-:S07]  /*1100*/  IMAD.MOV.U32 R13, RZ, RZ, RZ ;  /* 0x000000ffff0d7224 */ /* 0x001fce00078e00ff */
[----:B------:R-:W-:-:S07]  /*1110*/  LEPC R20, `(.L_x_13) ;  /* 0x000000001014794e */ /* 0x000fce0000000000 */
[----:B-1---5:R-:W-:Y:S05]  /*1120*/  CALL.ABS.NOINC R14 ;  /* 0x000000000e007343 */ /* 0x022fea0003c00000 */
.L_x_13:
[----:B------:R-:W-:-:S04]  /*1130*/  LOP3.LUT R0, R19, 0x1, RZ, 0xfc, !PT ;  /* 0x0000000113007812 */ /* 0x000fc800078efcff */
[----:B------:R-:W-:-:S13]  /*1140*/  ISETP.NE.AND P0, PT, R0, 0x3, PT ;  /* 0x000000030000780c */ /* 0x000fda0003f05270 */
[----:B------:R-:W-:Y:S05]  /*1150*/  @!P0 BRA `(.L_x_14) ;  /* 0x0000000000048947 */ /* 0x000fea0003800000 */
[----:B------:R-:W-:Y:S01]  /*1160*/  BPT.TRAP 0x1 ;  /* 0x000000040000795c */ /* 0x000fe20000300000 */
.L_x_14:
[----:B------:R-:W2:Y:S01]  /*1170*/  S2UR UR5, SR_CgaCtaId ;  /* 0x00000000000579c3 */ /* 0x000ea20000008800 */
[----:B------:R-:W-:Y:S01]  /*1180*/  UMOV UR4, 0x400 ;  /* 0x0000040000047882 */ /* 0x000fe20000000000 */
[----:B------:R-:W-:Y:S02]  /*1190*/  IMAD.U32 R0, RZ, RZ, UR38 ;  /* 0x00000026ff007e24 */ /* 0x000fe4000f8e00ff */
[----:B------:R-:W-:-:S03]  /*11a0*/  IMAD.U32 R3, RZ, RZ, UR39 ;  /* 0x00000027ff037e24 */ /* 0x000fc6000f8e00ff */
[----:B------:R-:W-:Y:S01]  /*11b0*/  SHF.L.U32 R0, R0, 0x1f, RZ ;  /* 0x0000001f00007819 */ /* 0x000fe200000006ff */
[----:B--2---:R-:W-:-:S06]  /*11c0*/  ULEA UR4, UR5, UR4, 0x18 ;  /* 0x0000000405047291 */ /* 0x004fcc000f8ec03f */
[----:B------:R-:W-:-:S04]  /*11d0*/  IMAD.U32 R6, RZ, RZ, UR4 ;  /* 0x00000004ff067e24 */ /* 0x000fc8000f8e00ff */
[----:B------:R-:W-:-:S04]  /*11e0*/  IMAD R3, R3, 0x8, R6 ;  /* 0x0000000803037824 */ /* 0x000fc800078e0206 */
[----:B------:R2:W3:Y:S01]  /*11f0*/  SYNCS.PHASECHK.TRANS64.TRYWAIT P1, [R3+URZ], R0 ;  /* 0x00000000030075a7 */ /* 0x0004e2000802017f */
[----:B------:R-:W-:Y:S05]  /*1200*/  @!P0 BRA `(.L_x_15) ;  /* 0x0000000000048947 */ /* 0x000fea0003800000 */
[----:B------:R-:W-:Y:S01]  /*1210*/  BPT.TRAP 0x1 ;  /* 0x000000040000795c */ /* 0x000fe20000300000 */
.L_x_15:
[----:B---3--:R-:W-:Y:S05]  /*1220*/  @P1 BRA `(.L_x_16) ;  /* 0x0000000000081947 */ /* 0x008fea0003800000 */
[----:B------:R-:W3:Y:S02]  /*1230*/  SYNCS.PHASECHK.TRANS64.TRYWAIT P1, [R3+URZ], R0 ;  /* 0x00000000030075a7 */ /* 0x000ee4000802017f */
[----:B---3--:R-:W-:Y:S05]  /*1240*/  @!P1 BRA `(.L_x_17) ;  /* 0x0000005800149947 */ /* 0x008fea0003800000 */
.L_x_16:
[----:B------:R-:W-:-:S04]  /*1250*/  UISETP.LT.AND UP0, UPT, UR40, 0x1, UPT ;  /* 0x000000012800788c */ /* 0x000fc8000bf01270 */
[----:B------:R-:W-:-:S06]  /*1260*/  USEL UR4, UR40, 0x1, UP0 ;  /* 0x0000000128047887 */ /* 0x000fcc0008000000 */
[----:B--23--:R-:W-:Y:S01]  /*1270*/  IMAD.U32 R0, RZ, RZ, UR4 ;  /* 0x00000004ff007e24 */ /* 0x00cfe2000f8e00ff */
[----:B------:R-:W-:Y:S05]  /*1280*/  WARPSYNC.ALL ;  /* 0x0000000000007948 */ /* 0x000fea0003800000 */
[----:B------:R-:W-:-:S04]  /*1290*/  IADD3 R0, -R0, UR40, RZ ;  /* 0x0000002800007c10 */ /* 0x000fc8000fffe1ff */
[----:B------:R-:W-:Y:S02]  /*12a0*/  ISETP.GE.AND P1, PT, R0, 0x1, PT ;  /* 0x000000010000780c */ /* 0x000fe40003f26270 */
[----:B------:R-:W-:Y:S01]  /*12b0*/  R2UR UR4, R6 ;  /* 0x00000000060472ca */ /* 0x000fe200000e0000 */
[----:B------:R-:W-:Y:S01]  /*12c0*/  ULOP3.LUT UR41, UR41, 0x10000, URZ, 0xfc, !UPT ;  /* 0x0001000029297892 */ /* 0x000fe2000f8efc3f */
[----:B------:R-:W-:Y:S01]  /*12d0*/  WARPGROUP.ARRIVE ;  /* 0x00000000000079c5 */ /* 0x000fe20000000000 */
[----:B------:R-:W-:Y:S01]  /*12e0*/  UMOV UR5, 0x80000020 ;  /* 0x8000002000057882 */ /* 0x000fe20000000000 */
[----:B------:R-:W-:-:S09]  /*12f0*/  UMOV UR7, 0x80000020 ;  /* 0x8000002000077882 */ /* 0x000fd20000000000 */
[----:B------:R-:W-:-:S04]  /*1300*/  UIADD3 UR4, UR4, 0x8100, URZ ;  /* 0x0000810004047890 */ /* 0x000fc8000fffe03f */
[----:B------:R-:W-:-:S04]  /*1310*/  USHF.R.U32.HI UR4, URZ, 0x4, UR4 ;  /* 0x000000043f047899 */ /* 0x000fc80008011604 */
[----:B------:R-:W-:-:S04]  /*1320*/  ULOP3.LUT UR4, UR4, 0x3fff, URZ, 0xc0, !UPT ;  /* 0x00003fff04047892 */ /* 0x000fc8000f8ec03f */
[----:B------:R-:W-:Y:S02]  /*1330*/  ULOP3.LUT UR9, UR4, 0x10000, URZ, 0xfc, !UPT ;  /* 0x0001000004097892 */ /* 0x000fe4000f8efc3f */
[----:B------:R-:W-:Y:S02]  /*1340*/  ULEA UR4, UR39, UR41, 0x9 ;  /* 0x0000002927047291 */ /* 0x000fe4000f8e483f */
[----:B------:R-:W-:-:S09]  /*1350*/  ULEA UR6, UR39, UR9, 0x9 ;  /* 0x0000000927067291 */ /* 0x000fd2000f8e483f */
[----:B------:R-:W-:Y:S01]  /*1360*/  IGMMA.64x128x32.S8.S8 R24, gdesc[UR4], RZ, !UPT, gsb0 ;  /* 0x03600000041879f1 */ /* 0x000fe2000c0410ff */
[----:B------:R-:W-:Y:S02]  /*1370*/  UIADD3 UR4, UR4, 0x2, URZ ;  /* 0x0000000204047890 */ /* 0x000fe4000fffe03f */
[----:B------:R-:W-:Y:S01]  /*1380*/  UIADD3 UR6, UR6, 0x2, URZ ;  /* 0x0000000206067890 */ /* 0x000fe2000fffe03f */
[----:B------:R-:W-:Y:S01]  /*1390*/  UMOV UR5, 0x80000020 ;  /* 0x8000002000057882 */ /* 0x000fe20000000000 */
[----:B------:R-:W-:Y:S01]  /*13a0*/  UMOV UR7, 0x80000020 ;  /* 0x8000002000077882 */ /* 0x000fe20000000000 */
[----:B------:R-:W-:Y:S02]  /*13b0*/  WARPGROUP.DEPBAR.LE gsb0, 0x0 ;  /* 0x00008000000079c5 */ /* 0x000fe40000010000 */
[----:B------:R-:W-:-:S06]  /*13c0*/  WARPGROUP.ARRIVE ;  /* 0x00000000000079c5 */ /* 0x000fcc0000000000 */
[----:B------:R-:W-:Y:S03]  /*13d0*/  IGMMA.64x128x32.S8.S8 R24, gdesc[UR4], R24, gsb0 ;  /* 0x03600000041879f1 */ /* 0x000fe60008041018 */
[----:B------:R-:W-:Y:S02]  /*13e0*/  WARPGROUP.DEPBAR.LE gsb0, 0x0 ;  /* 0x00008000000079c5 */ /* 0x000fe40000010000 */
[----:B------:R-:W-:Y:S05]  /*13f0*/  @!P1 BRA `(.L_x_18) ;  /* 0x0000000000e09947 */ /* 0x000fea0003800000 */
[----:B------:R-:W-:Y:S02]  /*1400*/  UIADD3 UR4, UR39, 0x1, URZ ;  /* 0x0000000127047890 */ /* 0x000fe4000fffe03f */
[----:B------:R-:W-:Y:S02]  /*1410*/  IMAD.U32 R3, RZ, RZ, UR39 ;  /* 0x00000027ff037e24 */ /* 0x000fe4000f8e00ff */
[----:B------:R-:W-:-:S04]  /*1420*/  UISETP.NE.AND UP0, UPT, UR4, 0x4, UPT ;  /* 0x000000040400788c */ /* 0x000fc8000bf05270 */
[----:B------:R-:W-:Y:S02]  /*1430*/  USEL UR5, URZ, 0x1, UP0 ;  /* 0x000000013f057887 */ /* 0x000fe40008000000 */
[----:B------:R-:W-:Y:S02]  /*1440*/  USEL UR8, UR4, URZ, UP0 ;  /* 0x0000003f04087287 */ /* 0x000fe40008000000 */
[----:B------:R-:W-:-:S06]  /*1450*/  ULOP3.LUT UR5, UR38, UR5, URZ, 0x3c, !UPT ;  /* 0x0000000526057292 */ /* 0x000fcc000f8e3c3f */
[----:B------:R-:W-:-:S07]  /*1460*/  IMAD.U32 R7, RZ, RZ, UR5 ;  /* 0x00000005ff077e24 */ /* 0x000fce000f8e00ff */
.L_x_25:
[----:B------:R-:W-:Y:S05]  /*1470*/  @!P0 BRA `(.L_x_19) ;  /* 0x0000000000048947 */ /* 0x000fea0003800000 */
[----:B------:R-:W-:Y:S01]  /*1480*/  BPT.TRAP 0x1 ;  /* 0x000000040000795c */ /* 0x000fe20000300000 */
.L_x_19:
[----:B------:R-:W2:Y:S01]  /*1490*/  S2UR UR5, SR_CgaCtaId ;  /* 0x00000000000579c3 */ /* 0x000ea20000008800 */
[----:B------:R-:W-:Y:S01]  /*14a0*/  UMOV UR4, 0x400 ;  /* 0x0000040000047882 */ /* 0x000fe20000000000 */
[----:B01----:R-:W-:Y:S01]  /*14b0*/  IMAD.U32 R5, RZ, RZ, UR8 ;  /* 0x00000008ff057e24 */ /* 0x003fe2000f8e00ff */
[----:B------:R-:W-:Y:S01]  /*14c0*/  SHF.L.U32 R4, R7, 0x1f, RZ ;  /* 0x0000001f07047819 */ /* 0x000fe200000006ff */
[----:B--2---:R-:W-:-:S06]  /*14d0*/  ULEA UR4, UR5, UR4, 0x18 ;  /* 0x0000000405047291 */ /* 0x004fcc000f8ec03f */
[----:B------:R-:W-:-:S04]  /*14e0*/  IMAD.U32 R6, RZ, RZ, UR4 ;  /* 0x00000004ff067e24 */ /* 0x000fc8000f8e00ff */
[----:B------:R-:W-:-:S04]  /*14f0*/  IMAD R5, R5, 0x8, R6 ;  /* 0x0000000805057824 */ /* 0x000fc800078e0206 */
[----:B------:R0:W1:Y:S01]  /*1500*/  SYNCS.PHASECHK.TRANS64.TRYWAIT P1, [R5+URZ], R4 ;  /* 0x00000004050075a7 */ /* 0x000062000802017f */
[----:B------:R-:W-:Y:S05]  /*1510*/  @!P0 BRA `(.L_x_20) ;  /* 0x0000000000048947 */ /* 0x000fea0003800000 */
[----:B------:R-:W-:Y:S01]  /*1520*/  BPT.TRAP 0x1 ;  /* 0x000000040000795c */ /* 0x000fe20000300000 */
.L_x_20:
[----:B-1----:R-:W-:Y:S05]  /*1530*/  @P1 BRA `(.L_x_21) ;  /* 0x0000000000081947 */ /* 0x002fea0003800000 */
[----:B------:R-:W1:Y:S02]  /*1540*/  SYNCS.PHASECHK.TRANS64.TRYWAIT P1, [R5+URZ], R4 ;  /* 0x00000004050075a7 */ /* 0x000e64000802017f */
[----:B-1----:R-:W-:Y:S05]  /*1550*/  @!P1 BRA `(.L_x_22) ;  /* 0x0000005400649947 */ /* 0x002fea0003800000 */
.L_x_21:
[----:B------:R-:W-:Y:S01]  /*1560*/  ULEA UR4, UR8, UR41, 0x9 ;  /* 0x0000002908047291 */ /* 0x000fe2000f8e483f */
[----:B------:R-:W-:Y:S01]  /*1570*/  WARPGROUP.ARRIVE ;  /* 0x00000000000079c5 */ /* 0x000fe20000000000 */
[----:B------:R-:W-:Y:S01]  /*1580*/  ULEA UR6, UR8, UR9, 0x9 ;  /* 0x0000000908067291 */ /* 0x000fe2000f8e483f */
[----:B------:R-:W-:Y:S01]  /*1590*/  UMOV UR5, 0x80000020 ;  /* 0x8000002000057882 */ /* 0x000fe20000000000 */
[----:B------:R-:W-:-:S07]  /*15a0*/  UMOV UR7, 0x80000020 ;  /* 0x8000002000077882 */ /* 0x000fce0000000000 */
[----:B------:R-:W-:Y:S01]  /*15b0*/  IGMMA.64x128x32.S8.S8 R24, gdesc[UR4], R24, gsb0 ;  /* 0x03600000041879f1 */ /* 0x000fe20008041018 */
        /* <DEDUP_REMOVED lines=9> */
[----:B------:R-:W-:Y:S01]  /*1650*/  BPT.TRAP 0x1 ;  /* 0x000000040000795c */ /* 0x000fe20000300000 */
.L_x_23:
[----:B01----:R-:W-:Y:S01]  /*1660*/  IMAD R4, R3, 0x8, R6 ;  /* 0x0000000803047824 */ /* 0x003fe200078e0206 */
[----:B------:R-:W-:-:S03]  /*1670*/  ISETP.GT.U32.AND P1, PT, R19, 0x1, PT ;  /* 0x000000011300780c */ /* 0x000fc60003f24070 */
[----:B------:R-:W-:-:S05]  /*1680*/  VIADD R4, R4, 0x20 ;  /* 0x0000002004047836 */ /* 0x000fca0000000000 */
[----:B------:R-:W-:-:S04]  /*1690*/  PRMT R4, RZ, 0x654, R4 ;  /* 0x00000654ff047816 */ /* 0x000fc80000000004 */
[----:B------:R0:W-:Y:S01]  /*16a0*/  SYNCS.ARRIVE.TRANS64.RED.A1T0 RZ, [R4+URZ], RZ ;  /* 0x000000ff04ff79a7 */ /* 0x0001e2000810043f */
[----:B------:R-:W-:Y:S05]  /*16b0*/  @P1 BRA `(.L_x_24) ;  /* 0x0000000000041947 */ /* 0x000fea0003800000 */
[----:B------:R-:W-:Y:S01]  /*16c0*/  BPT.TRAP 0x1 ;  /* 0x000000040000795c */ /* 0x000fe20000300000 */
.L_x_24:
[----:B------:R-:W-:Y:S01]  /*16d0*/  UIADD3 UR8, UR8, 0x1, URZ ;  /* 0x0000000108087890 */ /* 0x000fe2000fffe03f */
[C---:B------:R-:W-:Y:S01]  /*16e0*/  ISETP.GT.AND P2, PT, R0.reuse, 0x1, PT ;  /* 0x000000010000780c */ /* 0x040fe20003f44270 */
[----:B------:R-:W-:Y:S02]  /*16f0*/  VIADD R3, R3, 0x1 ;  /* 0x0000000103037836 */ /* 0x000fe40000000000 */
[----:B------:R-:W-:Y:S01]  /*1700*/  UISETP.NE.AND UP0, UPT, UR8, 0x4, UPT ;  /* 0x000000040800788c */ /* 0x000fe2000bf05270 */
[----:B------:R-:W-:Y:S02]  /*1710*/  VIADD R0, R0, 0xffffffff ;  /* 0xffffffff00007836 */ /* 0x000fe40000000000 */
[C---:B------:R-:W-:Y:S01]  /*1720*/  ISETP.NE.AND P1, PT, R3.reuse, 0x4, PT ;  /* 0x000000040300780c */ /* 0x040fe20003f25270 */
[----:B------:R-:W-:Y:S02]  /*1730*/  USEL UR4, URZ, 0x1, UP0 ;  /* 0x000000013f047887 */ /* 0x000fe40008000000 */
[----:B------:R-:W-:Y:S01]  /*1740*/  USEL UR8, UR8, URZ, UP0 ;  /* 0x0000003f08087287 */ /* 0x000fe20008000000 */
[----:B------:R-:W-:-:S03]  /*1750*/  SEL R3, R3, RZ, P1 ;  /* 0x000000ff03037207 */ /* 0x000fc60000800000 */
[----:B------:R-:W-:Y:S01]  /*1760*/  LOP3.LUT R7, R7, UR4, RZ, 0x3c, !PT ;  /* 0x0000000407077c12 */ /* 0x000fe2000f8e3cff */
[----:B------:R-:W-:Y:S07]  /*1770*/  @P2 BRA `(.L_x_25) ;  /* 0xfffffffc003c2947 */ /* 0x000fee000383ffff */
.L_x_18:
[----:B------:R-:W2:Y:S02]  /*1780*/  LDC R0, c[0x0][0x28c] ;  /* 0x0000a300ff007b82 */ /* 0x000ea40000000800 */
[----:B--2---:R-:W-:-:S13]  /*1790*/  ISETP.GE.AND P1, PT, R0, 0x1, PT ;  /* 0x000000010000780c */ /* 0x004fda0003f26270 */
[----:B------:R-:W-:Y:S05]  /*17a0*/  @!P1 BRA `(.L_x_26) ;  /* 0x0000000000389947 */ /* 0x000fea0003800000 */
[----:B------:R-:W-:Y:S05]  /*17b0*/  @!P0 BRA `(.L_x_27) ;  /* 0x0000000000048947 */ /* 0x000fea0003800000 */
[----:B------:R-:W-:Y:S01]  /*17c0*/  BPT.TRAP 0x1 ;  /* 0x000000040000795c */ /* 0x000fe20000300000 */
.L_x_27:
[----:B------:R-:W-:Y:S01]  /*17d0*/  UISETP.LT.AND UP0, UPT, UR40, 0x1, UPT ;  /* 0x000000012800788c */ /* 0x000fe2000bf01270 */
[----:B------:R-:W-:-:S03]  /*17e0*/  ISETP.GT.U32.AND P0, PT, R19, 0x1, PT ;  /* 0x000000011300780c */ /* 0x000fc60003f04070 */
[----:B------:R-:W-:-:S04]  /*17f0*/  USEL UR4, UR40, 0x1, UP0 ;  /* 0x0000000128047887 */ /* 0x000fc80008000000 */
[----:B------:R-:W-:-:S04]  /*1800*/  UIADD3 UR4, UR39, UR40, -UR4 ;  /* 0x0000002827047290 */ /* 0x000fc8000fffe804 */
[----:B------:R-:W-:-:S04]  /*1810*/  USHF.L.U32 UR4, UR4, 0x3, URZ ;  /* 0x0000000304047899 */ /* 0x000fc8000800063f */
[----:B------:R-:W-:-:S06]  /*1820*/  ULOP3.LUT UR4, UR4, 0x18, URZ, 0xc0, !UPT ;  /* 0x0000001804047892 */ /* 0x000fcc000f8ec03f */
[----:B------:R-:W-:-:S05]  /*1830*/  IMAD.U32 R3, RZ, RZ, UR4 ;  /* 0x00000004ff037e24 */ /* 0x000fca000f8e00ff */
[----:B------:R-:W-:-:S04]  /*1840*/  IADD3 R0, R6, 0x20, R3 ;  /* 0x0000002006007810 */ /* 0x000fc80007ffe003 */
[----:B------:R-:W-:-:S04]  /*1850*/  PRMT R0, RZ, 0x654, R0 ;  /* 0x00000654ff007816 */ /* 0x000fc80000000000 */
[----:B------:R2:W-:Y:S01]  /*1860*/  SYNCS.ARRIVE.TRANS64.RED.A1T0 RZ, [R0+URZ], RZ ;  /* 0x000000ff00ff79a7 */ /* 0x0005e2000810043f */
[----:B------:R-:W-:Y:S05]  /*1870*/  @P0 BRA `(.L_x_26) ;  /* 0x0000000000040947 */ /* 0x000fea0003800000 */
[----:B------:R-:W-:Y:S01]  /*1880*/  BPT.TRAP 0x1 ;  /* 0x000000040000795c */ /* 0x000fe20000300000 */
.L_x_26:
[----:B------:R-:W3:Y:S01]  /*1890*/  LDC R7, c[0x0][0x288] ;  /* 0x0000a200ff077b82 */ /* 0x000ee20000000800 */
[--C-:B--2---:R-:W-:Y:S01]  /*18a0*/  SHF.R.U32.HI R0, RZ, 0x2, R18.reuse ;  /* 0x00000002ff007819 */ /* 0x104fe20000011612 */
[----:B------:R-:W-:Y:S01]  /*18b0*/  UIADD3 UR39, UR40, UR39, URZ ;  /* 0x0000002728277290 */ /* 0x000fe2000fffe03f */
[----:B01----:R-:W-:Y:S01]  /*18c0*/  SHF.R.U32.HI R5, RZ, 0x7, R18 ;  /* 0x00000007ff057819 */ /* 0x003fe20000011612 */
[----:B------:R-:W-:Y:S01]  /*18d0*/  IMAD.SHL.U32 R91, R91, 0x80, RZ ;  /* 0x000000805b5b7824 */ /* 0x000fe200078e00ff */
[----:B------:R-:W-:Y:S01]  /*18e0*/  LOP3.LUT R3, R0, 0x7, RZ, 0xc0, !PT ;  /* 0x0000000700037812 */ /* 0x000fe200078ec0ff */
[----:B------:R-:W-:Y:S01]  /*18f0*/  USHF.R.U32.HI UR4, URZ, 0x2, UR39 ;  /* 0x000000023f047899 */ /* 0x000fe20008011627 */
[C---:B------:R-:W-:Y:S01]  /*1900*/  LOP3.LUT R4, R18.reuse, 0x60, RZ, 0xc0, !PT ;  /* 0x0000006012047812 */ /* 0x040fe200078ec0ff */
[----:B------:R-:W-:Y:S01]  /*1910*/  IMAD.SHL.U32 R8, R18, 0x2, RZ ;  /* 0x0000000212087824 */ /* 0x000fe200078e00ff */
[----:B------:R-:W-:Y:S01]  /*1920*/  LOP3.LUT R0, R5, 0x1, RZ, 0xc0, !PT ;  /* 0x0000000105007812 */ /* 0x000fe200078ec0ff */
[----:B------:R-:W-:Y:S01]  /*1930*/  ULOP3.LUT UR4, UR4, 0x1, URZ, 0xc0, !UPT ;  /* 0x0000000104047892 */ /* 0x000fe2000f8ec03f */
[----:B------:R-:W-:Y:S01]  /*1940*/  SHF.R.U32.HI R6, RZ, 0x1, R4 ;  /* 0x00000001ff067819 */ /* 0x000fe20000011604 */
[----:B------:R-:W-:Y:S01]  /*1950*/  ULDC UR8, c[0x0][0x284] ;  /* 0x0000a10000087ab9 */ /* 0x000fe20000000800 */
[----:B------:R-:W-:Y:S01]  /*1960*/  UISETP.GT.U32.AND UP1, UPT, UR39, 0x3, UPT ;  /* 0x000000032700788c */ /* 0x000fe2000bf24070 */
[----:B------:R-:W-:Y:S01]  /*1970*/  IMAD.SHL.U32 R4, R0, 0x40, RZ ;  /* 0x0000004000047824 */ /* 0x000fe200078e00ff */
[----:B------:R-:W-:Y:S01]  /*1980*/  IADD3 R5, RZ, -R6, -R3 ;  /* 0x80000006ff057210 */ /* 0x000fe20007ffe803 */
[----:B------:R-:W-:Y:S01]  /*1990*/  UISETP.NE.U32.AND UP0, UPT, UR4, 0x1, UPT ;  /* 0x000000010400788c */ /* 0x000fe2000bf05070 */
[----:B------:R-:W-:Y:S01]  /*19a0*/  SHF.R.S32.HI R14, RZ, 0x1f, R89 ;  /* 0x0000001fff0e7819 */ /* 0x000fe20000011459 */
[----:B------:R-:W-:Y:S01]  /*19b0*/  ULDC.64 UR6, c[0x0][0x5d0] ;  /* 0x0001740000067ab9 */ /* 0x000fe20000000a00 */
[----:B------:R-:W-:Y:S01]  /*19c0*/  LOP3.LUT R3, R4, 0x40, R3, 0xe2, !PT ;  /* 0x0000004004037812 */ /* 0x000fe200078ee203 */
[----:B------:R-:W-:Y:S01]  /*19d0*/  UISETP.LT.U32.AND UP1, UPT, UR40, 0x4, UP1 ;  /* 0x000000042800788c */ /* 0x000fe20008f21070 */
[----:B------:R-:W-:Y:S01]  /*19e0*/  LOP3.LUT R4, R18, 0x3, RZ, 0xc0, !PT ;  /* 0x0000000312047812 */ /* 0x000fe200078ec0ff */
[----:B------:R-:W-:Y:S01]  /*19f0*/  UISETP.GT.U32.AND UP0, UPT, UR40, 0x3, !UP0 ;  /* 0x000000032800788c */ /* 0x000fe2000c704070 */
[C---:B------:R-:W-:Y:S01]  /*1a00*/  LOP3.LUT R8, R91.reuse, 0x6, R8, 0xf8, !PT ;  /* 0x000000065b087812 */ /* 0x040fe200078ef808 */
[----:B------:R-:W-:Y:S01]  /*1a10*/  IMAD R0, R0, -0x40, R5 ;  /* 0xffffffc000007824 */ /* 0x000fe200078e0205 */
[----:B---3--:R-:W-:Y:S01]  /*1a20*/  ISETP.GE.AND P0, PT, R91, R7, PT ;  /* 0x000000075b00720c */ /* 0x008fe20003f06270 */
[----:B------:R-:W-:Y:S01]  /*1a30*/  IMAD R12, R4, -0x2, R7 ;  /* 0xfffffffe040c7824 */ /* 0x000fe200078e0207 */
[----:B------:R-:W-:Y:S01]  /*1a40*/  SHF.R.S32.HI R9, RZ, 0x1f, R8 ;  /* 0x0000001fff097819 */ /* 0x000fe20000011408 */
[----:B------:R-:W-:Y:S01]  /*1a50*/  IMAD.SHL.U32 R7, R90, 0x80, RZ ;  /* 0x000000805a077824 */ /* 0x000fe200078e00ff */
[----:B------:R-:W-:Y:S01]  /*1a60*/  USEL UR5, URZ, 0x1, !UP1 ;  /* 0x000000013f057887 */ /* 0x000fe2000c800000 */
[----:B------:R-:W-:Y:S01]  /*1a70*/  IMAD R4, R14, UR6, RZ ;  /* 0x000000060e047c24 */ /* 0x000fe2000f8e02ff */
[----:B------:R-:W-:Y:S01]  /*1a80*/  USEL UR4, URZ, 0x1, !UP0 ;  /* 0x000000013f047887 */ /* 0x000fe2000c000000 */
[----:B------:R-:W-:Y:S01]  /*1a90*/  IMAD.WIDE R10, R90, 0x80, RZ ;  /* 0x000000805a0a7825 */ /* 0x000fe200078e02ff */
[C---:B------:R-:W-:Y:S01]  /*1aa0*/  ISETP.GE.OR P0, PT, R7.reuse, UR8, P0 ;  /* 0x0000000807007c0c */ /* 0x040fe20008706670 */
[----:B------:R-:W-:Y:S01]  /*1ab0*/  ULOP3.LUT UR39, UR39, 0x3, URZ, 0xc0, !UPT ;  /* 0x0000000327277892 */ /* 0x000fe2000f8ec03f */
[----:B------:R-:W-:Y:S01]  /*1ac0*/  IADD3 R94, -R7, UR8, R0 ;  /* 0x00000008075e7c10 */ /* 0x000fe2000fffe100 */
[C---:B------:R-:W-:Y:S01]  /*1ad0*/  IMAD R13, R89.reuse, UR7, R4 ;  /* 0x00000007590d7c24 */ /* 0x040fe2000f8e0204 */
[----:B------:R-:W-:Y:S01]  /*1ae0*/  ULOP3.LUT UR38, UR4, UR38, UR5, 0x96, !UPT ;  /* 0x0000002604267292 */ /* 0x000fe2000f8e9605 */
[----:B------:R-:W-:Y:S01]  /*1af0*/  IMAD.WIDE.U32 R4, R89, UR6, R8 ;  /* 0x0000000659047c25 */ /* 0x000fe2000f8e0008 */
[----:B------:R-:W-:-:S03]  /*1b00*/  LOP3.LUT R21, R10, R3, R6, 0xfe, !PT ;  /* 0x000000030a157212 */ /* 0x000fc600078efe06 */
[----:B------:R-:W-:Y:S02]  /*1b10*/  IMAD.IADD R5, R5, 0x1, R13 ;  /* 0x0000000105057824 */ /* 0x000fe400078e020d */
[----:B------:R-:W-:Y:S02]  /*1b20*/  IMAD.IADD R3, R12, 0x1, -R91 ;  /* 0x000000010c037824 */ /* 0x000fe400078e0a5b */
[----:B------:R-:W-:Y:S01]  /*1b30*/  IMAD.MOV.U32 R0, RZ, RZ, -0x1 ;  /* 0xffffffffff007424 */ /* 0x000fe200078e00ff */
[----:B------:R-:W-:Y:S06]  /*1b40*/  @P0 BRA `(.L_x_28) ;  /* 0x0000003000a00947 */ /* 0x000fec0003800000 */
[----:B------:R-:W0:Y:S01]  /*1b50*/  LDC.64 R12, c[0x0][0x5c8] ;  /* 0x00017200ff0c7b82 */ /* 0x000e220000000a00 */
[----:B------:R-:W-:Y:S01]  /*1b60*/  ULDC.64 UR4, c[0x0][0x5c0] ;  /* 0x0001700000047ab9 */ /* 0x000fe20000000a00 */
[----:B------:R-:W-:Y:S01]  /*1b70*/  BSSY B0, `(.L_x_28) ;  /* 0x0000325000007945 */ /* 0x000fe20003800000 */
[-C--:B0-----:R-:W-:Y:S02]  /*1b80*/  IMAD R6, R11, R12.reuse, RZ ;  /* 0x0000000c0b067224 */ /* 0x081fe400078e02ff */
[----:B------:R-:W-:-:S04]  /*1b90*/  IMAD.WIDE.U32 R4, R21, R12, R4 ;  /* 0x0000000c15047225 */ /* 0x000fc800078e0004 */
[----:B------:R-:W-:Y:S01]  /*1ba0*/  IMAD R7, R21, R13, R6 ;  /* 0x0000000d15077224 */ /* 0x000fe200078e0206 */
[----:B------:R-:W-:-:S03]  /*1bb0*/  IADD3 R4, P0, R4, UR4, RZ ;  /* 0x0000000404047c10 */ /* 0x000fc6000ff1e0ff */
[----:B------:R-:W-:Y:S01]  /*1bc0*/  IMAD.IADD R7, R5, 0x1, R7 ;  /* 0x0000000105077824 */ /* 0x000fe200078e0207 */
[----:B------:R-:W-:-:S04]  /*1bd0*/  LEA R6, P1, R12, R4, 0x3 ;  /* 0x000000040c067211 */ /* 0x000fc800078218ff */
[----:B------:R-:W-:Y:S02]  /*1be0*/  IADD3.X R5, R7, UR5, RZ, P0, !PT ;  /* 0x0000000507057c10 */ /* 0x000fe400087fe4ff */
[----:B-----5:R-:W-:Y:S02]  /*1bf0*/  ISETP.NE.AND P0, PT, R23, RZ, PT ;  /* 0x000000ff1700720c */ /* 0x020fe40003f05270 */
[----:B------:R-:W-:-:S11]  /*1c00*/  LEA.HI.X R7, R12, R5, R13, 0x3, P1 ;  /* 0x000000050c077211 */ /* 0x000fd600008f1c0d */
[----:B------:R-:W-:Y:S05]  /*1c10*/  @!P0 BRA `(.L_x_29) ;  /* 0x0000002400608947 */ /* 0x000fea0003800000 */
[----:B------:R-:W0:Y:S01]  /*1c20*/  LDC.64 R90, c[0x0][0x5b0] ;  /* 0x00016c00ff5a7b82 */ /* 0x000e220000000a00 */
[----:B------:R-:W-:Y:S01]  /*1c30*/  ULDC.64 UR4, c[0x0][0x5b8] ;  /* 0x00016e0000047ab9 */ /* 0x000fe20000000a00 */
[----:B------:R-:W-:Y:S01]  /*1c40*/  ISETP.GE.AND P1, PT, R94, 0x1, PT ;  /* 0x000000015e00780c */ /* 0x000fe20003f26270 */
[----:B------:R-:W-:Y:S01]  /*1c50*/  IMAD R10, R14, UR4, RZ ;  /* 0x000000040e0a7c24 */ /* 0x000fe2000f8e02ff */
[----:B------:R-:W-:Y:S01]  /*1c60*/  BSSY B1, `(.L_x_30) ;  /* 0x000000e000017945 */ /* 0x000fe20003800000 */
[----:B------:R-:W-:Y:S01]  /*1c70*/  IMAD.WIDE.U32 R14, R89, UR4, R8 ;  /* 0x00000004590e7c25 */ /* 0x000fe2000f8e0008 */
[----:B------:R-:W-:Y:S02]  /*1c80*/  ISETP.LT.OR P5, PT, R3, 0x1, !P1 ;  /* 0x000000010300780c */ /* 0x000fe40004fa1670 */
[----:B------:R-:W1:Y:S01]  /*1c90*/  LDC.64 R92, c[0x0][0x5a8] ;  /* 0x00016a00ff5c7b82 */ /* 0x000e620000000a00 */
[----:B------:R-:W-:Y:S02]  /*1ca0*/  IMAD R13, R89, UR5, R10 ;  /* 0x00000005590d7c24 */ /* 0x000fe4000f8e020a */
[----:B------:R-:W-:-:S02]  /*1cb0*/  IMAD.MOV.U32 R12, RZ, RZ, R14 ;  /* 0x000000ffff0c7224 */ /* 0x000fc400078e000e */
[----:B------:R-:W-:Y:S02]  /*1cc0*/  IMAD.IADD R13, R15, 0x1, R13 ;  /* 0x000000010f0d7824 */ /* 0x000fe400078e020d */
[-C--:B0-----:R-:W-:Y:S02]  /*1cd0*/  IMAD R10, R11, R90.reuse, RZ ;  /* 0x0000005a0b0a7224 */ /* 0x081fe400078e02ff */
[----:B------:R-:W-:-:S04]  /*1ce0*/  IMAD.WIDE.U32 R8, R21, R90, R12 ;  /* 0x0000005a15087225 */ /* 0x000fc800078e000c */
[----:B------:R-:W-:Y:S01]  /*1cf0*/  IMAD R89, R21, R91, R10 ;  /* 0x0000005b15597224 */ /* 0x000fe200078e020a */
[----:B-1----:R-:W-:-:S04]  /*1d00*/  IADD3 R8, P0, R8, R92, RZ ;  /* 0x0000005c08087210 */ /* 0x002fc80007f1e0ff */
[----:B------:R-:W-:Y:S01]  /*1d10*/  IADD3.X R9, R93, R9, R89, P0, !PT ;  /* 0x000000095d097210 */ /* 0x000fe200007fe459 */
[----:B------:R-:W-:Y:S08]  /*1d20*/  @P5 BRA `(.L_x_31) ;  /* 0x0000000000045947 */ /* 0x000ff00003800000 */
[----:B------:R0:W5:Y:S02]  /*1d30*/  LDG.E.U8 R88, desc[UR36][R8.64] ;  /* 0x0000002408587981 */ /* 0x000164000c1e1100 */
.L_x_31:
[----:B------:R-:W-:Y:S05]  /*1d40*/  BSYNC B1 ;  /* 0x0000000000017941 */ /* 0x000fea0003800000 */
.L_x_30:
[----:B-----5:R-:W-:Y:S01]  /*1d50*/  LOP3.LUT R15, R88, 0xffff, RZ, 0xc0, !PT ;  /* 0x0000ffff580f7812 */ /* 0x020fe200078ec0ff */
[C---:B------:R-:W-:Y:S01]  /*1d60*/  IMAD.SHL.U32 R10, R90.reuse, 0x8, RZ ;  /* 0x000000085a0a7824 */ /* 0x040fe200078e00ff */
[----:B------:R-:W-:Y:S01]  /*1d70*/  SHF.L.U64.HI R11, R90, 0x3, R91 ;  /* 0x000000035a0b7819 */ /* 0x000fe2000001025b */
[----:B------:R-:W-:Y:S01]  /*1d80*/  BSSY B1, `(.L_x_32) ;  /* 0x000000e000017945 */ /* 0x000fe20003800000 */
[----:B------:R-:W-:Y:S02]  /*1d90*/  PRMT R20, R15, 0x8880, RZ ;  /* 0x000088800f147816 */ /* 0x000fe400000000ff */
[----:B------:R-:W-:Y:S01]  /*1da0*/  ISETP.LT.OR P2, PT, R3, 0x2, !P1 ;  /* 0x000000020300780c */ /* 0x000fe20004f41670 */
[----:B------:R-:W-:Y:S01]  /*1db0*/  IMAD.WIDE.U32 R10, R21, R90, R10 ;  /* 0x0000005a150a7225 */ /* 0x000fe200078e000a */
[----:B------:R-:W-:-:S03]  /*1dc0*/  ISETP.GE.AND P0, PT, R94, 0x9, PT ;  /* 0x000000095e00780c */ /* 0x000fc60003f06270 */
[----:B------:R-:W-:Y:S01]  /*1dd0*/  IMAD R15, R20, R23, RZ ;  /* 0x00000017140f7224 */ /* 0x000fe200078e02ff */
[----:B------:R-:W-:Y:S01]  /*1de0*/  IADD3 R10, P3, P4, R14, R92, R10 ;  /* 0x0000005c0e0a7210 */ /* 0x000fe20007c7e00a */
[----:B------:R-:W-:Y:S02]  /*1df0*/  IMAD.IADD R20, R89, 0x1, R11 ;  /* 0x0000000159147824 */ /* 0x000fe400078e020b */
[----:B------:R-:W-:-:S05]  /*1e00*/  @!P5 IMAD R21, R24, R22, R15 ;  /* 0x000000161815d224 */ /* 0x000fca00078e020f */
[----:B------:R1:W-:Y:S01]  /*1e10*/  @!P5 STG.E.U8 desc[UR36][R4.64], R21 ;  /* 0x000000150400d986 */ /* 0x0003e2000c101124 */
[----:B------:R-:W-:Y:S05]  /*1e20*/  @P2 BRA `(.L_x_33) ;  /* 0x00000000000c2947 */ /* 0x000fea0003800000 */
[----:B------:R-:W2:Y:S02]  /*1e30*/  LDG.E.U8 R88, desc[UR36][R8.64+0x1] ;  /* 0x0000012408587981 */ /* 0x000ea4000c1e1100 */
[----:B--2---:R-:W-:-:S05]  /*1e40*/  PRMT R14, R88, 0x8880, RZ ;  /* 0x00008880580e7816 */ /* 0x004fca00000000ff */
[----:B------:R-:W-:-:S07]  /*1e50*/  IMAD R15, R14, R23, RZ ;  /* 0x000000170e0f7224 */ /* 0x000fce00078e02ff */
.L_x_33:
[----:B------:R-:W-:Y:S05]  /*1e60*/  BSYNC B1 ;  /* 0x0000000000017941 */ /* 0x000fea0003800000 */
.L_x_32:
[----:B------:R-:W-:Y:S01]  /*1e70*/  ISETP.LT.OR P5, PT, R3, 0x1, !P0 ;  /* 0x000000010300780c */ /* 0x000fe200047a1670 */
[----:B------:R-:W-:Y:S01]  /*1e80*/  @!P2 IMAD R25, R25, R22, R15 ;  /* 0x000000161919a224 */ /* 0x000fe200078e020f */
[----:B------:R-:W-:Y:S01]  /*1e90*/  BSSY B1, `(.L_x_34) ;  /* 0x000000a000017945 */ /* 0x000fe20003800000 */
[----:B------:R-:W-:Y:S02]  /*1ea0*/  IADD3.X R11, R13, R93, R20, P3, P4 ;  /* 0x0000005d0d0b7210 */ /* 0x000fe40001fe8414 */
[C---:B------:R-:W-:Y:S01]  /*1eb0*/  ISETP.LT.OR P3, PT, R3.reuse, 0x2, !P0 ;  /* 0x000000020300780c */ /* 0x040fe20004761670 */
[----:B------:R2:W-:Y:S01]  /*1ec0*/  @!P2 STG.E.U8 desc[UR36][R4.64+0x1], R25 ;  /* 0x000001190400a986 */ /* 0x0005e2000c101124 */
[C---:B------:R-:W-:Y:S02]  /*1ed0*/  ISETP.LT.OR P4, PT, R3.reuse, 0x9, !P1 ;  /* 0x000000090300780c */ /* 0x040fe40004f81670 */
[----:B------:R-:W-:-:S04]  /*1ee0*/  ISETP.LT.OR P2, PT, R3, 0xa, !P1 ;  /* 0x0000000a0300780c */ /* 0x000fc80004f41670 */
[----:B------:R-:W-:Y:S09]  /*1ef0*/  @P5 BRA `(.L_x_35) ;  /* 0x00000000000c5947 */ /* 0x000ff20003800000 */
[----:B------:R-:W3:Y:S02]  /*1f00*/  LDG.E.U8 R88, desc[UR36][R10.64] ;  /* 0x000000240a587981 */ /* 0x000ee4000c1e1100 */
[----:B---3--:R-:W-:-:S05]  /*1f10*/  PRMT R12, R88, 0x8880, RZ ;  /* 0x00008880580c7816 */ /* 0x008fca00000000ff */
[----:B------:R-:W-:-:S07]  /*1f20*/  IMAD R15, R12, R23, RZ ;  /* 0x000000170c0f7224 */ /* 0x000fce00078e02ff */
.L_x_35:
[----:B------:R-:W-:Y:S05]  /*1f30*/  BSYNC B1 ;  /* 0x0000000000017941 */ /* 0x000fea0003800000 */
.L_x_34:
[----:B------:R-:W-:Y:S01]  /*1f40*/  @!P5 IMAD R13, R26, R22, R15 ;  /* 0x000000161a0dd224 */ /* 0x000fe200078e020f */
[----:B------:R-:W-:Y:S04]  /*1f50*/  BSSY B1, `(.L_x_36) ;  /* 0x0000006000017945 */ /* 0x000fe80003800000 */
[----:B------:R3:W-:Y:S01]  /*1f60*/  @!P5 STG.E.U8 desc[UR36][R6.64], R13 ;  /* 0x0000000d0600d986 */ /* 0x0007e2000c101124 */
[----:B------:R-:W-:Y:S05]  /*1f70*/  @P3 BRA `(.L_x_37) ;  /* 0x00000000000c3947 */ /* 0x000fea0003800000 */
[----:B------:R-:W4:Y:S02]  /*1f80*/  LDG.E.U8 R88, desc[UR36][R10.64+0x1] ;  /* 0x000001240a587981 */ /* 0x000f24000c1e1100 */
[----:B----4-:R-:W-:-:S05]  /*1f90*/  PRMT R12, R88, 0x8880, RZ ;  /* 0x00008880580c7816 */ /* 0x010fca00000000ff */
[----:B------:R-:W-:-:S07]  /*1fa0*/  IMAD R15, R12, R23, RZ ;  /* 0x000000170c0f7224 */ /* 0x000fce00078e02ff */
.L_x_37:
[----:B------:R-:W-:Y:S05]  /*1fb0*/  BSYNC B1 ;  /* 0x0000000000017941 */ /* 0x000fea0003800000 */
.L_x_36:
[----:B------:R-:W-:Y:S01]  /*1fc0*/  @!P3 IMAD R27, R27, R22, R15 ;  /* 0x000000161b1bb224 */ /* 0x000fe200078e020f */
[----:B------:R-:W-:Y:S04]  /*1fd0*/  BSSY B1, `(.L_x_38) ;  /* 0x0000006000017945 */ /* 0x000fe80003800000 */
[----:B------:R4:W-:Y:S01]  /*1fe0*/  @!P3 STG.E.U8 desc[UR36][R6.64+0x1], R27 ;  /* 0x0000011b0600b986 */ /* 0x0009e2000c101124 */
[----:B------:R-:W-:Y:S05]  /*1ff0*/  @P4 BRA `(.L_x_39) ;  /* 0x00000000000c4947 */ /* 0x000fea0003800000 */
[----:B------:R-:W5:Y:S02]  /*2000*/  LDG.E.U8 R88, desc[UR36][R8.64+0x8] ;  /* 0x0000082408587981 */ /* 0x000f64000c1e1100 */
[----:B-----5:R-:W-:-:S05]  /*2010*/  PRMT R12, R88, 0x8880, RZ ;  /* 0x00008880580c7816 */ /* 0x020fca00000000ff */
[----:B------:R-:W-:-:S07]  /*2020*/  IMAD R15, R12, R23, RZ ;  /* 0x000000170c0f7224 */ /* 0x000fce00078e02ff */
.L_x_39:
[----:B------:R-:W-:Y:S05]  /*2030*/  BSYNC B1 ;  /* 0x0000000000017941 */ /* 0x000fea0003800000 */
.L_x_38:
[----:B---3--:R-:W-:Y:S01]  /*2040*/  @!P4 IMAD R13, R28, R22, R15 ;  /* 0x000000161c0dc224 */ /* 0x008fe200078e020f */
[----:B------:R-:W-:Y:S04]  /*2050*/  BSSY B1, `(.L_x_40) ;  /* 0x0000006000017945 */ /* 0x000fe80003800000 */
[----:B------:R3:W-:Y:S01]  /*2060*/  @!P4 STG.E.U8 desc[UR36][R4.64+0x8], R13 ;  /* 0x0000080d0400c986 */ /* 0x0007e2000c101124 */
[----:B------:R-:W-:Y:S05]  /*2070*/  @P2 BRA `(.L_x_41) ;  /* 0x00000000000c2947 */ /* 0x000fea0003800000 */
[----:B------:R-:W5:Y:S02]  /*2080*/  LDG.E.U8 R88, desc[UR36][R8.64+0x9] ;  /* 0x0000092408587981 */ /* 0x000f64000c1e1100 */
[----:B-----5:R-:W-:-:S05]  /*2090*/  PRMT R12, R88, 0x8880, RZ ;  /* 0x00008880580c7816 */ /* 0x020fca00000000ff */
[----:B------:R-:W-:-:S07]  /*20a0*/  IMAD R15, R12, R23, RZ ;  /* 0x000000170c0f7224 */ /* 0x000fce00078e02ff */
.L_x_41:
[----:B------:R-:W-:Y:S05]  /*20b0*/  BSYNC B1 ;  /* 0x0000000000017941 */ /* 0x000fea0003800000 */
.L_x_40:
[----:B------:R-:W-:Y:S01]  /*20c0*/  ISETP.LT.OR P4, PT, R3, 0x9, !P0 ;  /* 0x000000090300780c */ /* 0x000fe20004781670 */
[----:B------:R-:W-:Y:S01]  /*20d0*/  @!P2 IMAD R29, R29, R22, R15 ;  /* 0x000000161d1da224 */ /* 0x000fe200078e020f */
[----:B------:R-:W-:Y:S01]  /*20e0*/  BSSY B1, `(.L_x_42) ;  /* 0x0000009000017945 */ /* 0x000fe20003800000 */
[C---:B------:R-:W-:Y:S02]  /*20f0*/  ISETP.LT.OR P3, PT, R3.reuse, 0xa, !P0 ;  /* 0x0000000a0300780c */ /* 0x040fe40004761670 */
[C---:B------:R-:W-:Y:S01]  /*2100*/  ISETP.LT.OR P5, PT, R3.reuse, 0x11, !P1 ;  /* 0x000000110300780c */ /* 0x040fe20004fa1670 */
[----:B------:R0:W-:Y:S01]  /*2110*/  @!P2 STG.E.U8 desc[UR36][R4.64+0x9], R29 ;  /* 0x0000091d0400a986 */ /* 0x0001e2000c101124 */
[----:B------:R-:W-:-:S06]  /*2120*/  ISETP.LT.OR P2, PT, R3, 0x12, !P1 ;  /* 0x000000120300780c */ /* 0x000fcc0004f41670 */
[----:B------:R-:W-:Y:S07]  /*2130*/  @P4 BRA `(.L_x_43) ;  /* 0x00000000000c4947 */ /* 0x000fee0003800000 */
[----:B------:R-:W5:Y:S02]  /*2140*/  LDG.E.U8 R88, desc[UR36][R10.64+0x8] ;  /* 0x000008240a587981 */ /* 0x000f64000c1e1100 */
[----:B-----5:R-:W-:-:S05]  /*2150*/  PRMT R12, R88, 0x8880, RZ ;  /* 0x00008880580c7816 */ /* 0x020fca00000000ff */
[----:B------:R-:W-:-:S07]  /*2160*/  IMAD R15, R12, R23, RZ ;  /* 0x000000170c0f7224 */ /* 0x000fce00078e02ff */
.L_x_43:
[----:B------:R-:W-:Y:S05]  /*2170*/  BSYNC B1 ;  /* 0x0000000000017941 */ /* 0x000fea0003800000 */
.L_x_42:
[----:B---3--:R-:W-:Y:S01]  /*2180*/  @!P4 IMAD R13, R30, R22, R15 ;  /* 0x000000161e0dc224 */ /* 0x008fe200078e020f */
[----:B------:R-:W-:Y:S04]  /*2190*/  BSSY B1, `(.L_x_44) ;  /* 0x0000006000017945 */ /* 0x000fe80003800000 */
[----:B------:R3:W-:Y:S01]  /*21a0*/  @!P4 STG.E.U8 desc[UR36][R6.64+0x8], R13 ;  /* 0x0000080d0600c986 */ /* 0x0007e2000c101124 */
[----:B------:R-:W-:Y:S05]  /*21b0*/  @P3 BRA `(.L_x_45) ;  /* 0x00000000000c3947 */ /* 0x000fea0003800000 */
[----:B------:R-:W5:Y:S02]  /*21c0*/  LDG.E.U8 R88, desc[UR36][R10.64+0x9] ;  /* 0x000009240a587981 */ /* 0x000f64000c1e1100 */
[----:B-----5:R-:W-:-:S05]  /*21d0*/  PRMT R12, R88, 0x8880, RZ ;  /* 0x00008880580c7816 */ /* 0x020fca00000000ff */
[----:B------:R-:W-:-:S07]  /*21e0*/  IMAD R15, R12, R23, RZ ;  /* 0x000000170c0f7224 */ /* 0x000fce00078e02ff */
.L_x_45:
[----:B------:R-:W-:Y:S05]  /*21f0*/  BSYNC B1 ;  /* 0x0000000000017941 */ /* 0x000fea0003800000 */
.L_x_44:
[----:B------:R-:W-:Y:S01]  /*2200*/  @!P3 IMAD R31, R31, R22, R15 ;  /* 0x000000161f1fb224 */ /* 0x000fe200078e020f */
[----:B------:R-:W-:Y:S04]  /*2210*/  BSSY B1, `(.L_x_46) ;  /* 0x0000006000017945 */ /* 0x000fe80003800000 */
[----:B------:R0:W-:Y:S01]  /*2220*/  @!P3 STG.E.U8 desc[UR36][R6.64+0x9], R31 ;  /* 0x0000091f0600b986 */ /* 0x0001e2000c101124 */
[----:B------:R-:W-:Y:S05]  /*2230*/  @P5 BRA `(.L_x_47) ;  /* 0x00000000000c5947 */ /* 0x000fea0003800000 */
[----:B------:R-:W5:Y:S02]  /*2240*/  LDG.E.U8 R88, desc[UR36][R8.64+0x10] ;  /* 0x0000102408587981 */ /* 0x000f64000c1e1100 */
[----:B-----5:R-:W-:-:S05]  /*2250*/  PRMT R12, R88, 0x8880, RZ ;  /* 0x00008880580c7816 */ /* 0x020fca00000000ff */
[----:B------:R-:W-:-:S07]  /*2260*/  IMAD R15, R12, R23, RZ ;  /* 0x000000170c0f7224 */ /* 0x000fce00078e02ff */
.L_x_47:
[----:B------:R-:W-:Y:S05]  /*2270*/  BSYNC B1 ;  /* 0x0000000000017941 */ /* 0x000fea0003800000 */
.L_x_46:
[----:B---3--:R-:W-:Y:S01]  /*2280*/  @!P5 IMAD R13, R32, R22, R15 ;  /* 0x00000016200dd224 */ /* 0x008fe200078e020f */
[----:B------:R-:W-:Y:S04]  /*2290*/  BSSY B1, `(.L_x_48) ;  /* 0x0000006000017945 */ /* 0x000fe80003800000 */
[----:B------:R3:W-:Y:S01]  /*22a0*/  @!P5 STG.E.U8 desc[UR36][R4.64+0x10], R13 ;  /* 0x0000100d0400d986 */ /* 0x0007e2000c101124 */
[----:B------:R-:W-:Y:S05]  /*22b0*/  @P2 BRA `(.L_x_49) ;  /* 0x00000000000c2947 */ /* 0x000fea0003800000 */
[----:B------:R-:W5:Y:S02]  /*22c0*/  LDG.E.U8 R88, desc[UR36][R8.64+0x11] ;  /* 0x0000112408587981 */ /* 0x000f64000c1e1100 */
[----:B-----5:R-:W-:-:S05]  /*22d0*/  PRMT R12, R88, 0x8880, RZ ;  /* 0x00008880580c7816 */ /* 0x020fca00000000ff */
[----:B------:R-:W-:-:S07]  /*22e0*/  IMAD R15, R12, R23, RZ ;  /* 0x000000170c0f7224 */ /* 0x000fce00078e02ff */
.L_x_49:
[----:B------:R-:W-:Y:S05]  /*22f0*/  BSYNC B1 ;  /* 0x0000000000017941 */ /* 0x000fea0003800000 */
.L_x_48:
        /* <DEDUP_REMOVED lines=11> */
.L_x_51:
[----:B------:R-:W-:Y:S05]  /*23b0*/  BSYNC B1 ;  /* 0x0000000000017941 */ /* 0x000fea0003800000 */
.L_x_50:
[----:B---3--:R-:W-:Y:S01]  /*23c0*/  @!P4 IMAD R13, R34, R22, R15 ;  /* 0x00000016220dc224 */ /* 0x008fe200078e020f */
[----:B------:R-:W-:Y:S04]  /*23d0*/  BSSY B1, `(.L_x_52) ;  /* 0x0000006000017945 */ /* 0x000fe80003800000 */
[----:B------:R3:W-:Y:S01]  /*23e0*/  @!P4 STG.E.U8 desc[UR36][R6.64+0x10], R13 ;  /* 0x0000100d0600c986 */ /* 0x0007e2000c101124 */
[----:B------:R-:W-:Y:S05]  /*23f0*/  @P3 BRA `(.L_x_53) ;  /* 0x00000000000c3947 */ /* 0x000fea0003800000 */
[----:B------:R-:W5:Y:S02]  /*2400*/  LDG.E.U8 R88, desc[UR36][R10.64+0x11] ;  /* 0x000011240a587981 */ /* 0x000f64000c1e1100 */
[----:B-----5:R-:W-:-:S05]  /*2410*/  PRMT R12, R88, 0x8880, RZ ;  /* 0x00008880580c7816 */ /* 0x020fca00000000ff */
[----:B------:R-:W-:-:S07]  /*2420*/  IMAD R15, R12, R23, RZ ;  /* 0x000000170c0f7224 */ /* 0x000fce00078e02ff */
.L_x_53:
[----:B------:R-:W-:Y:S05]  /*2430*/  BSYNC B1 ;  /* 0x0000000000017941 */ /* 0x000fea0003800000 */
.L_x_52:
[----:B------:R-:W-:Y:S01]  /*2440*/  @!P3 IMAD R35, R35, R22, R15 ;  /* 0x000000162323b224 */ /* 0x000fe200078e020f */
[----:B------:R-:W-:Y:S04]  /*2450*/  BSSY B1, `(.L_x_54) ;  /* 0x0000006000017945 */ /* 0x000fe80003800000 */
[----:B------:R0:W-:Y:S01]  /*2460*/  @!P3 STG.E.U8 desc[UR36][R6.64+0x11], R35 ;  /* 0x000011230600b986 */ /* 0x0001e2000c101124 */
[----:B------:R-:W-:Y:S05]  /*2470*/  @P5 BRA `(.L_x_55) ;  /* 0x00000000000c5947 */ /* 0x000fea0003800000 */
[----:B------:R-:W5:Y:S02]  /*2480*/  LDG.E.U8 R88, desc[UR36][R8.64+0x18] ;  /* 0x0000182408587981 */ /* 0x000f64000c1e1100 */
[----:B-----5:R-:W-:-:S05]  /*2490*/  PRMT R12, R88, 0x8880, RZ ;  /* 0x00008880580c7816 */ /* 0x020fca00000000ff */
[----:B------:R-:W-:-:S07]  /*24a0*/  IMAD R15, R12, R23, RZ ;  /* 0x000000170c0f7224 */ /* 0x000fce00078e02ff */
.L_x_55:
[----:B------:R-:W-:Y:S05]  /*24b0*/  BSYNC B1 ;  /* 0x0000000000017941 */ /* 0x000fea0003800000 */
.L_x_54:
[----:B---3--:R-:W-:Y:S01]  /*24c0*/  @!P5 IMAD R13, R36, R22, R15 ;  /* 0x00000016240dd224 */ /* 0x008fe200078e020f */
[----:B------:R-:W-:Y:S04]  /*24d0*/  BSSY B1, `(.L_x_56) ;  /* 0x0000006000017945 */ /* 0x000fe80003800000 */
[----:B------:R3:W-:Y:S01]  /*24e0*/  @!P5 STG.E.U8 desc[UR36][R4.64+0x18], R13 ;  /* 0x0000180d0400d986 */ /* 0x0007e2000c101124 */
[----:B------:R-:W-:Y:S05]  /*24f0*/  @P2 BRA `(.L_x_57) ;  /* 0x00000000000c2947 */ /* 0x000fea0003800000 */
[----:B------:R-:W5:Y:S02]  /*2500*/  LDG.E.U8 R88, desc[UR36][R8.64+0x19] ;  /* 0x0000192408587981 */ /* 0x000f64000c1e1100 */
[----:B-----5:R-:W-:-:S05]  /*2510*/  PRMT R12, R88, 0x8880, RZ ;  /* 0x00008880580c7816 */ /* 0x020fca00000000ff */
[----:B------:R-:W-:-:S07]  /*2520*/  IMAD R15, R12, R23, RZ ;  /* 0x000000170c0f7224 */ /* 0x000fce00078e02ff */
.L_x_57:
[----:B------:R-:W-:Y:S05]  /*2530*/  BSYNC B1 ;  /* 0x0000000000017941 */ /* 0x000fea0003800000 */
.L_x_56:
        /* <DEDUP_REMOVED lines=11> */
.L_x_59:
[----:B------:R-:W-:Y:S05]  /*25f0*/  BSYNC B1 ;  /* 0x0000000000017941 */ /* 0x000fea0003800000 */
.L_x_58:
[----:B---3--:R-:W-:Y:S01]  /*2600*/  @!P4 IMAD R13, R38, R22, R15 ;  /* 0x00000016260dc224 */ /* 0x008fe200078e020f */
[----:B------:R-:W-:Y:S04]  /*2610*/  BSSY B1, `(.L_x_60) ;  /* 0x0000006000017945 */ /* 0x000fe80003800000 */
[----:B------:R3:W-:Y:S01]  /*2620*/  @!P4 STG.E.U8 desc[UR36][R6.64+0x18], R13 ;  /* 0x0000180d0600c986 */ /* 0x0007e2000c101124 */
[----:B------:R-:W-:Y:S05]  /*2630*/  @P3 BRA `(.L_x_61) ;  /* 0x00000000000c3947 */ /* 0x000fea0003800000 */
[----:B------:R-:W5:Y:S02]  /*2640*/  LDG.E.U8 R88, desc[UR36][R10.64+0x19] ;  /* 0x000019240a587981 */ /* 0x000f64000c1e1100 */
[----:B-----5:R-:W-:-:S05]  /*2650*/  PRMT R12, R88, 0x8880, RZ ;  /* 0x00008880580c7816 */ /* 0x020fca00000000ff */
[----:B------:R-:W-:-:S07]  /*2660*/  IMAD R15, R12, R23, RZ ;  /* 0x000000170c0f7224 */ /* 0x000fce00078e02ff */
.L_x_61:
[----:B------:R-:W-:Y:S05]  /*2670*/  BSYNC B1 ;  /* 0x0000000000017941 */ /* 0x000fea0003800000 */
.L_x_60:
[----:B------:R-:W-:Y:S01]  /*2680*/  @!P3 IMAD R39, R39, R22, R15 ;  /* 0x000000162727b224 */ /* 0x000fe200078e020f */
[----:B------:R-:W-:Y:S04]  /*2690*/  BSSY B1, `(.L_x_62) ;  /* 0x0000006000017945 */ /* 0x000fe80003800000 */
[----:B------:R0:W-:Y:S01]  /*26a0*/  @!P3 STG.E.U8 desc[UR36][R6.64+0x19], R39 ;  /* 0x000019270600b986 */ /* 0x0001e2000c101124 */
[----:B------:R-:W-:Y:S05]  /*26b0*/  @P5 BRA `(.L_x_63) ;  /* 0x00000000000c5947 */ /* 0x000fea0003800000 */
[----:B------:R-:W5:Y:S02]  /*26c0*/  LDG.E.U8 R88, desc[UR36][R8.64+0x20] ;  /* 0x0000202408587981 */ /* 0x000f64000c1e1100 */
[----:B-----5:R-:W-:-:S05]  /*26d0*/  PRMT R12, R88, 0x8880, RZ ;  /* 0x00008880580c7816 */ /* 0x020fca00000000ff */
[----:B------:R-:W-:-:S07]  /*26e0*/  IMAD R15, R12, R23, RZ ;  /* 0x000000170c0f7224 */ /* 0x000fce00078e02ff */
.L_x_63:
[----:B------:R-:W-:Y:S05]  /*26f0*/  BSYNC B1 ;  /* 0x0000000000017941 */ /* 0x000fea0003800000 */
.L_x_62:
[----:B---3--:R-:W-:Y:S01]  /*2700*/  @!P5 IMAD R13, R40, R22, R15 ;  /* 0x00000016280dd224 */ /* 0x008fe200078e020f */
[----:B------:R-:W-:Y:S04]  /*2710*/  BSSY B1, `(.L_x_64) ;  /* 0x0000006000017945 */ /* 0x000fe80003800000 */
[----:B------:R3:W-:Y:S01]  /*2720*/  @!P5 STG.E.U8 desc[UR36][R4.64+0x20], R13 ;  /* 0x0000200d0400d986 */ /* 0x0007e2000c101124 */
[----:B------:R-:W-:Y:S05]  /*2730*/  @P2 BRA `(.L_x_65) ;  /* 0x00000000000c2947 */ /* 0x000fea0003800000 */
[----:B------:R-:W5:Y:S02]  /*2740*/  LDG.E.U8 R88, desc[UR36][R8.64+0x21] ;  /* 0x0000212408587981 */ /* 0x000f64000c1e1100 */
[----:B-----5:R-:W-:-:S05]  /*2750*/  PRMT R12, R88, 0x8880, RZ ;  /* 0x00008880580c7816 */ /* 0x020fca00000000ff */
[----:B------:R-:W-:-:S07]  /*2760*/  IMAD R15, R12, R23, RZ ;  /* 0x000000170c0f7224 */ /* 0x000fce00078e02ff */
.L_x_65:
[----:B------:R-:W-:Y:S05]  /*2770*/  BSYNC B1 ;  /* 0x0000000000017941 */ /* 0x000fea0003800000 */
.L_x_64:
        /* <DEDUP_REMOVED lines=11> */
.L_x_67:
[----:B------:R-:W-:Y:S05]  /*2830*/  BSYNC B1 ;  /* 0x0000000000017941 */ /* 0x000fea0003800000 */
.L_x_66:
[----:B---3--:R-:W-:Y:S01]  /*2840*/  @!P4 IMAD R13, R42, R22, R15 ;  /* 0x000000162a0dc224 */ /* 0x008fe200078e020f */
[----:B------:R-:W-:Y:S04]  /*2850*/  BSSY B1, `(.L_x_68) ;  /* 0x0000006000017945 */ /* 0x000fe80003800000 */
[----:B------:R3:W-:Y:S01]  /*2860*/  @!P4 STG.E.U8 desc[UR36][R6.64+0x20], R13 ;  /* 0x0000200d0600c986 */ /* 0x0007e2000c101124 */
[----:B------:R-:W-:Y:S05]  /*2870*/  @P3 BRA `(.L_x_69) ;  /* 0x00000000000c3947 */ /* 0x000fea0003800000 */
[----:B------:R-:W5:Y:S02]  /*2880*/  LDG.E.U8 R88, desc[UR36][R10.64+0x21] ;  /* 0x000021240a587981 */ /* 0x000f64000c1e1100 */
[----:B-----5:R-:W-:-:S05]  /*2890*/  PRMT R12, R88, 0x8880, RZ ;  /* 0x00008880580c7816 */ /* 0x020fca00000000ff */
[----:B------:R-:W-:-:S07]  /*28a0*/  IMAD R15, R12, R23, RZ ;  /* 0x000000170c0f7224 */ /* 0x000fce00078e02ff */
.L_x_69:
[----:B------:R-:W-:Y:S05]  /*28b0*/  BSYNC B1 ;  /* 0x0000000000017941 */ /* 0x000fea0003800000 */
.L_x_68:
[----:B------:R-:W-:Y:S01]  /*28c0*/  @!P3 IMAD R43, R43, R22, R15 ;  /* 0x000000162b2bb224 */ /* 0x000fe200078e020f */
[----:B------:R-:W-:Y:S04]  /*28d0*/  BSSY B1, `(.L_x_70) ;  /* 0x0000006000017945 */ /* 0x000fe80003800000 */
[----:B------:R0:W-:Y:S01]  /*28e0*/  @!P3 STG.E.U8 desc[UR36][R6.64+0x21], R43 ;  /* 0x0000212b0600b986 */ /* 0x0001e2000c101124 */
[----:B------:R-:W-:Y:S05]  /*28f0*/  @P5 BRA `(.L_x_71) ;  /* 0x00000000000c5947 */ /* 0x000fea0003800000 */
[----:B------:R-:W5:Y:S02]  /*2900*/  LDG.E.U8 R88, desc[UR36][R8.64+0x28] ;  /* 0x0000282408587981 */ /* 0x000f64000c1e1100 */
[----:B-----5:R-:W-:-:S05]  /*2910*/  PRMT R12, R88, 0x8880, RZ ;  /* 0x00008880580c7816 */ /* 0x020fca00000000ff */
[----:B------:R-:W-:-:S07]  /*2920*/  IMAD R15, R12, R23, RZ ;  /* 0x000000170c0f7224 */ /* 0x000fce00078e02ff */
.L_x_71:
[----:B------:R-:W-:Y:S05]  /*2930*/  BSYNC B1 ;  /* 0x0000000000017941 */ /* 0x000fea0003800000 */
.L_x_70:
[----:B---3--:R-:W-:Y:S01]  /*2940*/  @!P5 IMAD R13, R44, R22, R15 ;  /* 0x000000162c0dd224 */ /* 0x008fe200078e020f */
[----:B------:R-:W-:Y:S04]  /*2950*/  BSSY B1, `(.L_x_72) ;  /* 0x0000006000017945 */ /* 0x000fe80003800000 */
[----:B------:R3:W-:Y:S01]  /*2960*/  @!P5 STG.E.U8 desc[UR36][R4.64+0x28], R13 ;  /* 0x0000280d0400d986 */ /* 0x0007e2000c101124 */
[----:B------:R-:W-:Y:S05]  /*2970*/  @P2 BRA `(.L_x_73) ;  /* 0x00000000000c2947 */ /* 0x000fea0003800000 */
[----:B------:R-:W5:Y:S02]  /*2980*/  LDG.E.U8 R88, desc[UR36][R8.64+0x29] ;  /* 0x0000292408587981 */ /* 0x000f64000c1e1100 */
[----:B-----5:R-:W-:-:S05]  /*2990*/  PRMT R12, R88, 0x8880, RZ ;  /* 0x00008880580c7816 */ /* 0x020fca00000000ff */
[----:B------:R-:W-:-:S07]  /*29a0*/  IMAD R15, R12, R23, RZ ;  /* 0x000000170c0f7224 */ /* 0x000fce00078e02ff */
.L_x_73:
[----:B------:R-:W-:Y:S05]  /*29b0*/  BSYNC B1 ;  /* 0x0000000000017941 */ /* 0x000fea0003800000 */
.L_x_72:
        /* <DEDUP_REMOVED lines=11> */
.L_x_75:
[----:B------:R-:W-:Y:S05]  /*2a70*/  BSYNC B1 ;  /* 0x0000000000017941 */ /* 0x000fea0003800000 */
.L_x_74:
[----:B---3--:R-:W-:Y:S01]  /*2a80*/  @!P4 IMAD R13, R46, R22, R15 ;  /* 0x000000162e0dc224 */ /* 0x008fe200078e020f */
[----:B------:R-:W-:Y:S04]  /*2a90*/  BSSY B1, `(.L_x_76) ;  /* 0x0000006000017945 */ /* 0x000fe80003800000 */
[----:B------:R3:W-:Y:S01]  /*2aa0*/  @!P4 STG.E.U8 desc[UR36][R6.64+0x28], R13 ;  /* 0x0000280d0600c986 */ /* 0x0007e2000c101124 */
[----:B------:R-:W-:Y:S05]  /*2ab0*/  @P3 BRA `(.L_x_77) ;  /* 0x00000000000c3947 */ /* 0x000fea0003800000 */
[----:B------:R-:W5:Y:S02]  /*2ac0*/  LDG.E.U8 R88, desc[UR36][R10.64+0x29] ;  /* 0x000029240a587981 */ /* 0x000f64000c1e1100 */
[----:B-----5:R-:W-:-:S05]  /*2ad0*/  PRMT R12, R88, 0x8880, RZ ;  /* 0x00008880580c7816 */ /* 0x020fca00000000ff */
[----:B------:R-:W-:-:S07]  /*2ae0*/  IMAD R15, R12, R23, RZ ;  /* 0x000000170c0f7224 */ /* 0x000fce00078e02ff */
.L_x_77:
[----:B------:R-:W-:Y:S05]  /*2af0*/  BSYNC B1 ;  /* 0x0000000000017941 */ /* 0x000fea0003800000 */
.L_x_76:
[----:B------:R-:W-:Y:S01]  /*2b00*/  @!P3 IMAD R47, R47, R22, R15 ;  /* 0x000000162f2fb224 */ /* 0x000fe200078e020f */
[----:B------:R-:W-:Y:S04]  /*2b10*/  BSSY B1, `(.L_x_78) ;  /* 0x0000006000017945 */ /* 0x000fe80003800000 */
[----:B------:R0:W-:Y:S01]  /*2b20*/  @!P3 STG.E.U8 desc[UR36][R6.64+0x29], R47 ;  /* 0x0000292f0600b986 */ /* 0x0001e2000c101124 */
[----:B------:R-:W-:Y:S05]  /*2b30*/  @P5 BRA `(.L_x_79) ;  /* 0x00000000000c5947 */ /* 0x000fea0003800000 */
[----:B------:R-:W5:Y:S02]  /*2b40*/  LDG.E.U8 R88, desc[UR36][R8.64+0x30] ;  /* 0x0000302408587981 */ /* 0x000f64000c1e1100 */
[----:B-----5:R-:W-:-:S05]  /*2b50*/  PRMT R12, R88, 0x8880, RZ ;  /* 0x00008880580c7816 */ /* 0x020fca00000000ff */
[----:B------:R-:W-:-:S07]  /*2b60*/  IMAD R15, R12, R23, RZ ;  /* 0x000000170c0f7224 */ /* 0x000fce00078e02ff */
.L_x_79:
[----:B------:R-:W-:Y:S05]  /*2b70*/  BSYNC B1 ;  /* 0x0000000000017941 */ /* 0x000fea0003800000 */
.L_x_78:
[----:B---3--:R-:W-:Y:S01]  /*2b80*/  @!P5 IMAD R13, R48, R22, R15 ;  /* 0x00000016300dd224 */ /* 0x008fe200078e020f */
[----:B------:R-:W-:Y:S04]  /*2b90*/  BSSY B1, `(.L_x_80) ;  /* 0x0000006000017945 */ /* 0x000fe80003800000 */
[----:B------:R3:W-:Y:S01]  /*2ba0*/  @!P5 STG.E.U8 desc[UR36][R4.64+0x30], R13 ;  /* 0x0000300d0400d986 */ /* 0x0007e2000c101124 */
[----:B------:R-:W-:Y:S05]  /*2bb0*/  @P2 BRA `(.L_x_81) ;  /* 0x00000000000c2947 */ /* 0x000fea0003800000 */
[----:B------:R-:W5:Y:S02]  /*2bc0*/  LDG.E.U8 R88, desc[UR36][R8.64+0x31] ;  /* 0x0000312408587981 */ /* 0x000f64000c1e1100 */
[----:B-----5:R-:W-:-:S05]  /*2bd0*/  PRMT R12, R88, 0x8880, RZ ;  /* 0x00008880580c7816 */ /* 0x020fca00000000ff */
[----:B------:R-:W-:-:S07]  /*2be0*/  IMAD R15, R12, R23, RZ ;  /* 0x000000170c0f7224 */ /* 0x000fce00078e02ff */
.L_x_81:
[----:B------:R-:W-:Y:S05]  /*2bf0*/  BSYNC B1 ;  /* 0x0000000000017941 */ /* 0x000fea0003800000 */
.L_x_80:
        /* <DEDUP_REMOVED lines=11> */
.L_x_83:
[----:B------:R-:W-:Y:S05]  /*2cb0*/  BSYNC B1 ;  /* 0x0000000000017941 */ /* 0x000fea0003800000 */
.L_x_82:
[----:B---3--:R-:W-:Y:S01]  /*2cc0*/  @!P4 IMAD R13, R50, R22, R15 ;  /* 0x00000016320dc224 */ /* 0x008fe200078e020f */
[----:B------:R-:W-:Y:S04]  /*2cd0*/  BSSY B1, `(.L_x_84) ;  /* 0x0000006000017945 */ /* 0x000fe80003800000 */
[----:B------:R3:W-:Y:S01]  /*2ce0*/  @!P4 STG.E.U8 desc[UR36][R6.64+0x30], R13 ;  /* 0x0000300d0600c986 */ /* 0x0007e2000c101124 */
[----:B------:R-:W-:Y:S05]  /*2cf0*/  @P3 BRA `(.L_x_85) ;  /* 0x00000000000c3947 */ /* 0x000fea0003800000 */
[----:B------:R-:W5:Y:S02]  /*2d00*/  LDG.E.U8 R88, desc[UR36][R10.64+0x31] ;  /* 0x000031240a587981 */ /* 0x000f64000c1e1100 */
[----:B-----5:R-:W-:-:S05]  /*2d10*/  PRMT R12, R88, 0x8880, RZ ;  /* 0x00008880580c7816 */ /* 0x020fca00000000ff */
[----:B------:R-:W-:-:S07]  /*2d20*/  IMAD R15, R12, R23, RZ ;  /* 0x000000170c0f7224 */ /* 0x000fce00078e02ff */
.L_x_85:
[----:B------:R-:W-:Y:S05]  /*2d30*/  BSYNC B1 ;  /* 0x0000000000017941 */ /* 0x000fea0003800000 */
.L_x_84:
[----:B------:R-:W-:Y:S01]  /*2d40*/  @!P3 IMAD R51, R51, R22, R15 ;  /* 0x000000163333b224 */ /* 0x000fe200078e020f */
[----:B------:R-:W-:Y:S04]  /*2d50*/  BSSY B1, `(.L_x_86) ;  /* 0x0000006000017945 */ /* 0x000fe80003800000 */
[----:B------:R0:W-:Y:S01]  /*2d60*/  @!P3 STG.E.U8 desc[UR36][R6.64+0x31], R51 ;  /* 0x000031330600b986 */ /* 0x0001e2000c101124 */
[----:B------:R-:W-:Y:S05]  /*2d70*/  @P5 BRA `(.L_x_87) ;  /* 0x00000000000c5947 */ /* 0x000fea0003800000 */
[----:B------:R-:W5:Y:S02]  /*2d80*/  LDG.E.U8 R88, desc[UR36][R8.64+0x38] ;  /* 0x0000382408587981 */ /* 0x000f64000c1e1100 */
[----:B-----5:R-:W-:-:S05]  /*2d90*/  PRMT R12, R88, 0x8880, RZ ;  /* 0x00008880580c7816 */ /* 0x020fca00000000ff */
[----:B------:R-:W-:-:S07]  /*2da0*/  IMAD R15, R12, R23, RZ ;  /* 0x000000170c0f7224 */ /* 0x000fce00078e02ff */
.L_x_87:
[----:B------:R-:W-:Y:S05]  /*2db0*/  BSYNC B1 ;  /* 0x0000000000017941 */ /* 0x000fea0003800000 */
.L_x_86:
[----:B---3--:R-:W-:Y:S01]  /*2dc0*/  @!P5 IMAD R13, R52, R22, R15 ;  /* 0x00000016340dd224 */ /* 0x008fe200078e020f */
[----:B------:R-:W-:Y:S04]  /*2dd0*/  BSSY B1, `(.L_x_88) ;  /* 0x0000006000017945 */ /* 0x000fe80003800000 */
[----:B------:R3:W-:Y:S01]  /*2de0*/  @!P5 STG.E.U8 desc[UR36][R4.64+0x38], R13 ;  /* 0x0000380d0400d986 */ /* 0x0007e2000c101124 */
[----:B------:R-:W-:Y:S05]  /*2df0*/  @P2 BRA `(.L_x_89) ;  /* 0x00000000000c2947 */ /* 0x000fea0003800000 */
[----:B------:R-:W5:Y:S02]  /*2e00*/  LDG.E.U8 R88, desc[UR36][R8.64+0x39] ;  /* 0x0000392408587981 */ /* 0x000f64000c1e1100 */
[----:B-----5:R-:W-:-:S05]  /*2e10*/  PRMT R12, R88, 0x8880, RZ ;  /* 0x00008880580c7816 */ /* 0x020fca00000000ff */
[----:B------:R-:W-:-:S07]  /*2e20*/  IMAD R15, R12, R23, RZ ;  /* 0x000000170c0f7224 */ /* 0x000fce00078e02ff */
.L_x_89:
[----:B------:R-:W-:Y:S05]  /*2e30*/  BSYNC B1 ;  /* 0x0000000000017941 */ /* 0x000fea0003800000 */
.L_x_88:
        /* <DEDUP_REMOVED lines=11> */
.L_x_91:
[----:B------:R-:W-:Y:S05]  /*2ef0*/  BSYNC B1 ;  /* 0x0000000000017941 */ /* 0x000fea0003800000 */
.L_x_90:
[----:B---3--:R-:W-:Y:S01]  /*2f00*/  @!P4 IMAD R13, R54, R22, R15 ;  /* 0x00000016360dc224 */ /* 0x008fe200078e020f */
[----:B------:R-:W-:Y:S04]  /*2f10*/  BSSY B1, `(.L_x_92) ;  /* 0x0000006000017945 */ /* 0x000fe80003800000 */
[----:B------:R3:W-:Y:S01]  /*2f20*/  @!P4 STG.E.U8 desc[UR36][R6.64+0x38], R13 ;  /* 0x0000380d0600c986 */ /* 0x0007e2000c101124 */
[----:B------:R-:W-:Y:S05]  /*2f30*/  @P3 BRA `(.L_x_93) ;  /* 0x00000000000c3947 */ /* 0x000fea0003800000 */
[----:B------:R-:W5:Y:S02]  /*2f40*/  LDG.E.U8 R88, desc[UR36][R10.64+0x39] ;  /* 0x000039240a587981 */ /* 0x000f64000c1e1100 */
[----:B-----5:R-:W-:-:S05]  /*2f50*/  PRMT R12, R88, 0x8880, RZ ;  /* 0x00008880580c7816 */ /* 0x020fca00000000ff */
[----:B------:R-:W-:-:S07]  /*2f60*/  IMAD R15, R12, R23, RZ ;  /* 0x000000170c0f7224 */ /* 0x000fce00078e02ff */
.L_x_93:
[----:B------:R-:W-:Y:S05]  /*2f70*/  BSYNC B1 ;  /* 0x0000000000017941 */ /* 0x000fea0003800000 */
.L_x_92:
[----:B------:R-:W-:Y:S01]  /*2f80*/  @!P3 IMAD R55, R55, R22, R15 ;  /* 0x000000163737b224 */ /* 0x000fe200078e020f */
[----:B------:R-:W-:Y:S04]  /*2f90*/  BSSY B1, `(.L_x_94) ;  /* 0x0000006000017945 */ /* 0x000fe80003800000 */
[----:B------:R0:W-:Y:S01]  /*2fa0*/  @!P3 STG.E.U8 desc[UR36][R6.64+0x39], R55 ;  /* 0x000039370600b986 */ /* 0x0001e2000c101124 */
[----:B------:R-:W-:Y:S05]  /*2fb0*/  @P5 BRA `(.L_x_95) ;  /* 0x00000000000c5947 */ /* 0x000fea0003800000 */
[----:B------:R-:W5:Y:S02]  /*2fc0*/  LDG.E.U8 R88, desc[UR36][R8.64+0x40] ;  /* 0x0000402408587981 */ /* 0x000f64000c1e1100 */
[----:B-----5:R-:W-:-:S05]  /*2fd0*/  PRMT R12, R88, 0x8880, RZ ;  /* 0x00008880580c7816 */ /* 0x020fca00000000ff */
[----:B------:R-:W-:-:S07]  /*2fe0*/  IMAD R15, R12, R23, RZ ;  /* 0x000000170c0f7224 */ /* 0x000fce00078e02ff */
.L_x_95:
[----:B------:R-:W-:Y:S05]  /*2ff0*/  BSYNC B1 ;  /* 0x0000000000017941 */ /* 0x000fea0003800000 */
.L_x_94:
[----:B---3--:R-:W-:Y:S01]  /*3000*/  @!P5 IMAD R13, R56, R22, R15 ;  /* 0x00000016380dd224 */ /* 0x008fe200078e020f */
[----:B------:R-:W-:Y:S04]  /*3010*/  BSSY B1, `(.L_x_96) ;  /* 0x0000006000017945 */ /* 0x000fe80003800000 */
[----:B------:R3:W-:Y:S01]  /*3020*/  @!P5 STG.E.U8 desc[UR36][R4.64+0x40], R13 ;  /* 0x0000400d0400d986 */ /* 0x0007e2000c101124 */
[----:B------:R-:W-:Y:S05]  /*3030*/  @P2 BRA `(.L_x_97) ;  /* 0x00000000000c2947 */ /* 0x000fea0003800000 */
[----:B------:R-:W5:Y:S02]  /*3040*/  LDG.E.U8 R88, desc[UR36][R8.64+0x41] ;  /* 0x0000412408587981 */ /* 0x000f64000c1e1100 */
[----:B-----5:R-:W-:-:S05]  /*3050*/  PRMT R12, R88, 0x8880, RZ ;  /* 0x00008880580c7816 */ /* 0x020fca00000000ff */
[----:B------:R-:W-:-:S07]  /*3060*/  IMAD R15, R12, R23, RZ ;  /* 0x000000170c0f7224 */ /* 0x000fce00078e02ff */
.L_x_97:
[----:B------:R-:W-:Y:S05]  /*3070*/  BSYNC B1 ;  /* 0x0000000000017941 */ /* 0x000fea0003800000 */
.L_x_96:
        /* <DEDUP_REMOVED lines=11> */
.L_x_99:
[----:B------:R-:W-:Y:S05]  /*3130*/  BSYNC B1 ;  /* 0x0000000000017941 */ /* 0x000fea0003800000 */
.L_x_98:
[----:B---3--:R-:W-:Y:S01]  /*3140*/  @!P4 IMAD R13, R58, R22, R15 ;  /* 0x000000163a0dc224 */ /* 0x008fe200078e020f */
[----:B------:R-:W-:Y:S04]  /*3150*/  BSSY B1, `(.L_x_100) ;  /* 0x0000006000017945 */ /* 0x000fe80003800000 */
[----:B------:R3:W-:Y:S01]  /*3160*/  @!P4 STG.E.U8 desc[UR36][R6.64+0x40], R13 ;  /* 0x0000400d0600c986 */ /* 0x0007e2000c101124 */
[----:B------:R-:W-:Y:S05]  /*3170*/  @P3 BRA `(.L_x_101) ;  /* 0x00000000000c3947 */ /* 0x000fea0003800000 */
[----:B------:R-:W5:Y:S02]  /*3180*/  LDG.E.U8 R88, desc[UR36][R10.64+0x41] ;  /* 0x000041240a587981 */ /* 0x000f64000c1e1100 */
[----:B-----5:R-:W-:-:S05]  /*3190*/  PRMT R12, R88, 0x8880, RZ ;  /* 0x00008880580c7816 */ /* 0x020fca00000000ff */
[----:B------:R-:W-:-:S07]  /*31a0*/  IMAD R15, R12, R23, RZ ;  /* 0x000000170c0f7224 */ /* 0x000fce00078e02ff */
.L_x_101:
[----:B------:R-:W-:Y:S05]  /*31b0*/  BSYNC B1 ;  /* 0x0000000000017941 */ /* 0x000fea0003800000 */
.L_x_100:
[----:B------:R-:W-:Y:S01]  /*31c0*/  @!P3 IMAD R59, R59, R22, R15 ;  /* 0x000000163b3bb224 */ /* 0x000fe200078e020f */
[----:B------:R-:W-:Y:S04]  /*31d0*/  BSSY B1, `(.L_x_102) ;  /* 0x0000006000017945 */ /* 0x000fe80003800000 */
[----:B------:R0:W-:Y:S01]  /*31e0*/  @!P3 STG.E.U8 desc[UR36][R6.64+0x41], R59 ;  /* 0x0000413b0600b986 */ /* 0x0001e2000c101124 */
[----:B------:R-:W-:Y:S05]  /*31f0*/  @P5 BRA `(.L_x_103) ;  /* 0x00000000000c5947 */ /* 0x000fea0003800000 */
[----:B------:R-:W5:Y:S02]  /*3200*/  LDG.E.U8 R88, desc[UR36][R8.64+0x48] ;  /* 0x0000482408587981 */ /* 0x000f64000c1e1100 */
[----:B-----5:R-:W-:-:S05]  /*3210*/  PRMT R12, R88, 0x8880, RZ ;  /* 0x00008880580c7816 */ /* 0x020fca00000000ff */
[----:B------:R-:W-:-:S07]  /*3220*/  IMAD R15, R12, R23, RZ ;  /* 0x000000170c0f7224 */ /* 0x000fce00078e02ff */
.L_x_103:
[----:B------:R-:W-:Y:S05]  /*3230*/  BSYNC B1 ;  /* 0x0000000000017941 */ /* 0x000fea0003800000 */
.L_x_102:
[----:B---3--:R-:W-:Y:S01]  /*3240*/  @!P5 IMAD R13, R60, R22, R15 ;  /* 0x000000163c0dd224 */ /* 0x008fe200078e020f */
[----:B------:R-:W-:Y:S04]  /*3250*/  BSSY B1, `(.L_x_104) ;  /* 0x0000006000017945 */ /* 0x000fe80003800000 */
[----:B------:R3:W-:Y:S01]  /*3260*/  @!P5 STG.E.U8 desc[UR36][R4.64+0x48], R13 ;  /* 0x0000480d0400d986 */ /* 0x0007e2000c101124 */
[----:B------:R-:W-:Y:S05]  /*3270*/  @P2 BRA `(.L_x_105) ;  /* 0x00000000000c2947 */ /* 0x000fea0003800000 */
[----:B------:R-:W5:Y:S02]  /*3280*/  LDG.E.U8 R88, desc[UR36][R8.64+0x49] ;  /* 0x0000492408587981 */ /* 0x000f64000c1e1100 */
[----:B-----5:R-:W-:-:S05]  /*3290*/  PRMT R12, R88, 0x8880, RZ ;  /* 0x00008880580c7816 */ /* 0x020fca00000000ff */
[----:B------:R-:W-:-:S07]  /*32a0*/  IMAD R15, R12, R23, RZ ;  /* 0x000000170c0f7224 */ /* 0x000fce00078e02ff */
.L_x_105:
[----:B------:R-:W-:Y:S05]  /*32b0*/  BSYNC B1 ;  /* 0x0000000000017941 */ /* 0x000fea0003800000 */
.L_x_104:
        /* <DEDUP_REMOVED lines=11> */
.L_x_107:
[----:B------:R-:W-:Y:S05]  /*3370*/  BSYNC B1 ;  /* 0x0000000000017941 */ /* 0x000fea0003800000 */
.L_x_106:
[----:B---3--:R-:W-:Y:S01]  /*3380*/  @!P4 IMAD R13, R62, R22, R15 ;  /* 0x000000163e0dc224 */ /* 0x008fe200078e020f */
[----:B------:R-:W-:Y:S04]  /*3390*/  BSSY B1, `(.L_x_108) ;  /* 0x0000006000017945 */ /* 0x000fe80003800000 */
[----:B------:R3:W-:Y:S01]  /*33a0*/  @!P4 STG.E.U8 desc[UR36][R6.64+0x48], R13 ;  /* 0x0000480d0600c986 */ /* 0x0007e2000c101124 */
[----:B------:R-:W-:Y:S05]  /*33b0*/  @P3 BRA `(.L_x_109) ;  /* 0x00000000000c3947 */ /* 0x000fea0003800000 */
[----:B------:R-:W5:Y:S02]  /*33c0*/  LDG.E.U8 R88, desc[UR36][R10.64+0x49] ;  /* 0x000049240a587981 */ /* 0x000f64000c1e1100 */
[----:B-----5:R-:W-:-:S05]  /*33d0*/  PRMT R12, R88, 0x8880, RZ ;  /* 0x00008880580c7816 */ /* 0x020fca00000000ff */
[----:B------:R-:W-:-:S07]  /*33e0*/  IMAD R15, R12, R23, RZ ;  /* 0x000000170c0f7224 */ /* 0x000fce00078e02ff */
.L_x_109:
[----:B------:R-:W-:Y:S05]  /*33f0*/  BSYNC B1 ;  /* 0x0000000000017941 */ /* 0x000fea0003800000 */
.L_x_108:
[----:B------:R-:W-:Y:S01]  /*3400*/  @!P3 IMAD R63, R63, R22, R15 ;  /* 0x000000163f3fb224 */ /* 0x000fe200078e020f */
[----:B------:R-:W-:Y:S04]  /*3410*/  BSSY B1, `(.L_x_110) ;  /* 0x0000006000017945 */ /* 0x000fe80003800000 */
[----:B------:R0:W-:Y:S01]  /*3420*/  @!P3 STG.E.U8 desc[UR36][R6.64+0x49], R63 ;  /* 0x0000493f0600b986 */ /* 0x0001e2000c101124 */
[----:B------:R-:W-:Y:S05]  /*3430*/  @P5 BRA `(.L_x_111) ;  /* 0x00000000000c5947 */ /* 0x000fea0003800000 */
[----:B------:R-:W5:Y:S02]  /*3440*/  LDG.E.U8 R88, desc[UR36][R8.64+0x50] ;  /* 0x0000502408587981 */ /* 0x000f64000c1e1100 */
[----:B-----5:R-:W-:-:S05]  /*3450*/  PRMT R12, R88, 0x8880, RZ ;  /* 0x00008880580c7816 */ /* 0x020fca00000000ff */
[----:B------:R-:W-:-:S07]  /*3460*/  IMAD R15, R12, R23, RZ ;  /* 0x000000170c0f7224 */ /* 0x000fce00078e02ff */
.L_x_111:
[----:B------:R-:W-:Y:S05]  /*3470*/  BSYNC B1 ;  /* 0x0000000000017941 */ /* 0x000fea0003800000 */
.L_x_110:
[----:B---3--:R-:W-:Y:S01]  /*3480*/  @!P5 IMAD R13, R64, R22, R15 ;  /* 0x00000016400dd224 */ /* 0x008fe200078e020f */
[----:B------:R-:W-:Y:S04]  /*3490*/  BSSY B1, `(.L_x_112) ;  /* 0x0000006000017945 */ /* 0x000fe80003800000 */
[----:B------:R3:W-:Y:S01]  /*34a0*/  @!P5 STG.E.U8 desc[UR36][R4.64+0x50], R13 ;  /* 0x0000500d0400d986 */ /* 0x0007e2000c101124 */
[----:B------:R-:W-:Y:S05]  /*34b0*/  @P2 BRA `(.L_x_113) ;  /* 0x00000000000c2947 */ /* 0x000fea0003800000 */
[----:B------:R-:W5:Y:S02]  /*34c0*/  LDG.E.U8 R88, desc[UR36][R8.64+0x51] ;  /* 0x0000512408587981 */ /* 0x000f64000c1e1100 */
[----:B-----5:R-:W-:-:S05]  /*34d0*/  PRMT R12, R88, 0x8880, RZ ;  /* 0x00008880580c7816 */ /* 0x020fca00000000ff */
[----:B------:R-:W-:-:S07]  /*34e0*/  IMAD R15, R12, R23, RZ ;  /* 0x000000170c0f7224 */ /* 0x000fce00078e02ff */
.L_x_113:
[----:B------:R-:W-:Y:S05]  /*34f0*/  BSYNC B1 ;  /* 0x0000000000017941 */ /* 0x000fea0003800000 */
.L_x_112:
        /* <DEDUP_REMOVED lines=11> */
.L_x_115:
[----:B------:R-:W-:Y:S05]  /*35b0*/  BSYNC B1 ;  /* 0x0000000000017941 */ /* 0x000fea0003800000 */
.L_x_114:
[----:B---3--:R-:W-:Y:S01]  /*35c0*/  @!P4 IMAD R13, R66, R22, R15 ;  /* 0x00000016420dc224 */ /* 0x008fe200078e020f */
[----:B------:R-:W-:Y:S04]  /*35d0*/  BSSY B1, `(.L_x_116) ;  /* 0x0000006000017945 */ /* 0x000fe80003800000 */
[----:B------:R3:W-:Y:S01]  /*35e0*/  @!P4 STG.E.U8 desc[UR36][R6.64+0x50], R13 ;  /* 0x0000500d0600c986 */ /* 0x0007e2000c101124 */
[----:B------:R-:W-:Y:S05]  /*35f0*/  @P3 BRA `(.L_x_117) ;  /* 0x00000000000c3947 */ /* 0x000fea0003800000 */
[----:B------:R-:W5:Y:S02]  /*3600*/  LDG.E.U8 R88, desc[UR36][R10.64+0x51] ;  /* 0x000051240a587981 */ /* 0x000f64000c1e1100 */
[----:B-----5:R-:W-:-:S05]  /*3610*/  PRMT R12, R88, 0x8880, RZ ;  /* 0x00008880580c7816 */ /* 0x020fca00000000ff */
[----:B------:R-:W-:-:S07]  /*3620*/  IMAD R15, R12, R23, RZ ;  /* 0x000000170c0f7224 */ /* 0x000fce00078e02ff */
.L_x_117:
[----:B------:R-:W-:Y:S05]  /*3630*/  BSYNC B1 ;  /* 0x0000000000017941 */ /* 0x000fea0003800000 */
.L_x_116:
[----:B------:R-:W-:Y:S01]  /*3640*/  @!P3 IMAD R67, R67, R22, R15 ;  /* 0x000000164343b224 */ /* 0x000fe200078e020f */
[----:B------:R-:W-:Y:S04]  /*3650*/  BSSY B1, `(.L_x_118) ;  /* 0x0000006000017945 */ /* 0x000fe80003800000 */
[----:B------:R0:W-:Y:S01]  /*3660*/  @!P3 STG.E.U8 desc[UR36][R6.64+0x51], R67 ;  /* 0x000051430600b986 */ /* 0x0001e2000c101124 */
[----:B------:R-:W-:Y:S05]  /*3670*/  @P5 BRA `(.L_x_119) ;  /* 0x00000000000c5947 */ /* 0x000fea0003800000 */
[----:B------:R-:W5:Y:S02]  /*3680*/  LDG.E.U8 R88, desc[UR36][R8.64+0x58] ;  /* 0x0000582408587981 */ /* 0x000f64000c1e1100 */
[----:B-----5:R-:W-:-:S05]  /*3690*/  PRMT R12, R88, 0x8880, RZ ;  /* 0x00008880580c7816 */ /* 0x020fca00000000ff */
[----:B------:R-:W-:-:S07]  /*36a0*/  IMAD R15, R12, R23, RZ ;  /* 0x000000170c0f7224 */ /* 0x000fce00078e02ff */
.L_x_119:
[----:B------:R-:W-:Y:S05]  /*36b0*/  BSYNC B1 ;  /* 0x0000000000017941 */ /* 0x000fea0003800000 */
.L_x_118:
[----:B---3--:R-:W-:Y:S01]  /*36c0*/  @!P5 IMAD R13, R68, R22, R15 ;  /* 0x00000016440dd224 */ /* 0x008fe200078e020f */
[----:B------:R-:W-:Y:S04]  /*36d0*/  BSSY B1, `(.L_x_120) ;  /* 0x0000006000017945 */ /* 0x000fe80003800000 */
[----:B------:R3:W-:Y:S01]  /*36e0*/  @!P5 STG.E.U8 desc[UR36][R4.64+0x58], R13 ;  /* 0x0000580d0400d986 */ /* 0x0007e2000c101124 */
[----:B------:R-:W-:Y:S05]  /*36f0*/  @P2 BRA `(.L_x_121) ;  /* 0x00000000000c2947 */ /* 0x000fea0003800000 */
[----:B------:R-:W5:Y:S02]  /*3700*/  LDG.E.U8 R88, desc[UR36][R8.64+0x59] ;  /* 0x0000592408587981 */ /* 0x000f64000c1e1100 */
[----:B-----5:R-:W-:-:S05]  /*3710*/  PRMT R12, R88, 0x8880, RZ ;  /* 0x00008880580c7816 */ /* 0x020fca00000000ff */
[----:B------:R-:W-:-:S07]  /*3720*/  IMAD R15, R12, R23, RZ ;  /* 0x000000170c0f7224 */ /* 0x000fce00078e02ff */
.L_x_121:
[----:B------:R-:W-:Y:S05]  /*3730*/  BSYNC B1 ;  /* 0x0000000000017941 */ /* 0x000fea0003800000 */
.L_x_120:
        /* <DEDUP_REMOVED lines=11> */
.L_x_123:
[----:B------:R-:W-:Y:S05]  /*37f0*/  BSYNC B1 ;  /* 0x0000000000017941 */ /* 0x000fea0003800000 */
.L_x_122:
[----:B---3--:R-:W-:Y:S01]  /*3800*/  @!P4 IMAD R13, R70, R22, R15 ;  /* 0x00000016460dc224 */ /* 0x008fe200078e020f */
[----:B------:R-:W-:Y:S04]  /*3810*/  BSSY B1, `(.L_x_124) ;  /* 0x0000006000017945 */ /* 0x000fe80003800000 */
[----:B------:R3:W-:Y:S01]  /*3820*/  @!P4 STG.E.U8 desc[UR36][R6.64+0x58], R13 ;  /* 0x0000580d0600c986 */ /* 0x0007e2000c101124 */
[----:B------:R-:W-:Y:S05]  /*3830*/  @P3 BRA `(.L_x_125) ;  /* 0x00000000000c3947 */ /* 0x000fea0003800000 */
[----:B------:R-:W5:Y:S02]  /*3840*/  LDG.E.U8 R88, desc[UR36][R10.64+0x59] ;  /* 0x000059240a587981 */ /* 0x000f64000c1e1100 */
[----:B-----5:R-:W-:-:S05]  /*3850*/  PRMT R12, R88, 0x8880, RZ ;  /* 0x00008880580c7816 */ /* 0x020fca00000000ff */
[----:B------:R-:W-:-:S07]  /*3860*/  IMAD R15, R12, R23, RZ ;  /* 0x000000170c0f7224 */ /* 0x000fce00078e02ff */
.L_x_125:
[----:B------:R-:W-:Y:S05]  /*3870*/  BSYNC B1 ;  /* 0x0000000000017941 */ /* 0x000fea0003800000 */
.L_x_124:
[----:B------:R-:W-:Y:S01]  /*3880*/  @!P3 IMAD R71, R71, R22, R15 ;  /* 0x000000164747b224 */ /* 0x000fe200078e020f */
[----:B------:R-:W-:Y:S04]  /*3890*/  BSSY B1, `(.L_x_126) ;  /* 0x0000006000017945 */ /* 0x000fe80003800000 */
[----:B------:R0:W-:Y:S01]  /*38a0*/  @!P3 STG.E.U8 desc[UR36][R6.64+0x59], R71 ;  /* 0x000059470600b986 */ /* 0x0001e2000c101124 */
[----:B------:R-:W-:Y:S05]  /*38b0*/  @P5 BRA `(.L_x_127) ;  /* 0x00000000000c5947 */ /* 0x000fea0003800000 */
[----:B------:R-:W5:Y:S02]  /*38c0*/  LDG.E.U8 R88, desc[UR36][R8.64+0x60] ;  /* 0x0000602408587981 */ /* 0x000f64000c1e1100 */
[----:B-----5:R-:W-:-:S05]  /*38d0*/  PRMT R12, R88, 0x8880, RZ ;  /* 0x00008880580c7816 */ /* 0x020fca00000000ff */
[----:B------:R-:W-:-:S07]  /*38e0*/  IMAD R15, R12, R23, RZ ;  /* 0x000000170c0f7224 */ /* 0x000fce00078e02ff */
.L_x_127:
[----:B------:R-:W-:Y:S05]  /*38f0*/  BSYNC B1 ;  /* 0x0000000000017941 */ /* 0x000fea0003800000 */
.L_x_126:
[----:B---3--:R-:W-:Y:S01]  /*3900*/  @!P5 IMAD R13, R72, R22, R15 ;  /* 0x00000016480dd224 */ /* 0x008fe200078e020f */
[----:B------:R-:W-:Y:S04]  /*3910*/  BSSY B1, `(.L_x_128) ;  /* 0x0000006000017945 */ /* 0x000fe80003800000 */
[----:B------:R3:W-:Y:S01]  /*3920*/  @!P5 STG.E.U8 desc[UR36][R4.64+0x60], R13 ;  /* 0x0000600d0400d986 */ /* 0x0007e2000c101124 */
[----:B------:R-:W-:Y:S05]  /*3930*/  @P2 BRA `(.L_x_129) ;  /* 0x00000000000c2947 */ /* 0x000fea0003800000 */
[----:B------:R-:W5:Y:S02]  /*3940*/  LDG.E.U8 R88, desc[UR36][R8.64+0x61] ;  /* 0x0000612408587981 */ /* 0x000f64000c1e1100 */
[----:B-----5:R-:W-:-:S05]  /*3950*/  PRMT R12, R88, 0x8880, RZ ;  /* 0x00008880580c7816 */ /* 0x020fca00000000ff */
[----:B------:R-:W-:-:S07]  /*3960*/  IMAD R15, R12, R23, RZ ;  /* 0x000000170c0f7224 */ /* 0x000fce00078e02ff */
.L_x_129:
[----:B------:R-:W-:Y:S05]  /*3970*/  BSYNC B1 ;  /* 0x0000000000017941 */ /* 0x000fea0003800000 */
.L_x_128:
        /* <DEDUP_REMOVED lines=11> */
.L_x_131:
[----:B------:R-:W-:Y:S05]  /*3a30*/  BSYNC B1 ;  /* 0x0000000000017941 */ /* 0x000fea0003800000 */
.L_x_130:
[----:B---3--:R-:W-:Y:S01]  /*3a40*/  @!P4 IMAD R13, R74, R22, R15 ;  /* 0x000000164a0dc224 */ /* 0x008fe200078e020f */
[----:B------:R-:W-:Y:S04]  /*3a50*/  BSSY B1, `(.L_x_132) ;  /* 0x0000006000017945 */ /* 0x000fe80003800000 */
[----:B------:R3:W-:Y:S01]  /*3a60*/  @!P4 STG.E.U8 desc[UR36][R6.64+0x60], R13 ;  /* 0x0000600d0600c986 */ /* 0x0007e2000c101124 */
[----:B------:R-:W-:Y:S05]  /*3a70*/  @P3 BRA `(.L_x_133) ;  /* 0x00000000000c3947 */ /* 0x000fea0003800000 */
[----:B------:R-:W5:Y:S02]  /*3a80*/  LDG.E.U8 R88, desc[UR36][R10.64+0x61] ;  /* 0x000061240a587981 */ /* 0x000f64000c1e1100 */
[----:B-----5:R-:W-:-:S05]  /*3a90*/  PRMT R12, R88, 0x8880, RZ ;  /* 0x00008880580c7816 */ /* 0x020fca00000000ff */
[----:B------:R-:W-:-:S07]  /*3aa0*/  IMAD R15, R12, R23, RZ ;  /* 0x000000170c0f7224 */ /* 0x000fce00078e02ff */
.L_x_133:
[----:B------:R-:W-:Y:S05]  /*3ab0*/  BSYNC B1 ;  /* 0x0000000000017941 */ /* 0x000fea0003800000 */
.L_x_132:
[----:B------:R-:W-:Y:S01]  /*3ac0*/  @!P3 IMAD R75, R75, R22, R15 ;  /* 0x000000164b4bb224 */ /* 0x000fe200078e020f */
[----:B------:R-:W-:Y:S04]  /*3ad0*/  BSSY B1, `(.L_x_134) ;  /* 0x0000006000017945 */ /* 0x000fe80003800000 */
[----:B------:R0:W-:Y:S01]  /*3ae0*/  @!P3 STG.E.U8 desc[UR36][R6.64+0x61], R75 ;  /* 0x0000614b0600b986 */ /* 0x0001e2000c101124 */
[----:B------:R-:W-:Y:S05]  /*3af0*/  @P5 BRA `(.L_x_135) ;  /* 0x00000000000c5947 */ /* 0x000fea0003800000 */
[----:B------:R-:W5:Y:S02]  /*3b00*/  LDG.E.U8 R88, desc[UR36][R8.64+0x68] ;  /* 0x0000682408587981 */ /* 0x000f64000c1e1100 */
[----:B-----5:R-:W-:-:S05]  /*3b10*/  PRMT R12, R88, 0x8880, RZ ;  /* 0x00008880580c7816 */ /* 0x020fca00000000ff */
[----:B------:R-:W-:-:S07]  /*3b20*/  IMAD R15, R12, R23, RZ ;  /* 0x000000170c0f7224 */ /* 0x000fce00078e02ff */
.L_x_135:
[----:B------:R-:W-:Y:S05]  /*3b30*/  BSYNC B1 ;  /* 0x0000000000017941 */ /* 0x000fea0003800000 */
.L_x_134:
[----:B---3--:R-:W-:Y:S01]  /*3b40*/  @!P5 IMAD R13, R76, R22, R15 ;  /* 0x000000164c0dd224 */ /* 0x008fe200078e020f */
[----:B------:R-:W-:Y:S04]  /*3b50*/  BSSY B1, `(.L_x_136) ;  /* 0x0000006000017945 */ /* 0x000fe80003800000 */
[----:B------:R3:W-:Y:S01]  /*3b60*/  @!P5 STG.E.U8 desc[UR36][R4.64+0x68], R13 ;  /* 0x0000680d0400d986 */ /* 0x0007e2000c101124 */
[----:B------:R-:W-:Y:S05]  /*3b70*/  @P2 BRA `(.L_x_137) ;  /* 0x00000000000c2947 */ /* 0x000fea0003800000 */
[----:B------:R-:W5:Y:S02]  /*3b80*/  LDG.E.U8 R88, desc[UR36][R8.64+0x69] ;  /* 0x0000692408587981 */ /* 0x000f64000c1e1100 */
[----:B-----5:R-:W-:-:S05]  /*3b90*/  PRMT R12, R88, 0x8880, RZ ;  /* 0x00008880580c7816 */ /* 0x020fca00000000ff */
[----:B------:R-:W-:-:S07]  /*3ba0*/  IMAD R15, R12, R23, RZ ;  /* 0x000000170c0f7224 */ /* 0x000fce00078e02ff */
.L_x_137:
[----:B------:R-:W-:Y:S05]  /*3bb0*/  BSYNC B1 ;  /* 0x0000000000017941 */ /* 0x000fea0003800000 */
.L_x_136:
        /* <DEDUP_REMOVED lines=11> */
.L_x_139:
[----:B------:R-:W-:Y:S05]  /*3c70*/  BSYNC B1 ;  /* 0x0000000000017941 */ /* 0x000fea0003800000 */
.L_x_138:
[----:B---3--:R-:W-:Y:S01]  /*3c80*/  @!P4 IMAD R13, R78, R22, R15 ;  /* 0x000000164e0dc224 */ /* 0x008fe200078e020f */
[----:B------:R-:W-:Y:S04]  /*3c90*/  BSSY B1, `(.L_x_140) ;  /* 0x0000006000017945 */ /* 0x000fe80003800000 */
[----:B------:R3:W-:Y:S01]  /*3ca0*/  @!P4 STG.E.U8 desc[UR36][R6.64+0x68], R13 ;  /* 0x0000680d0600c986 */ /* 0x0007e2000c101124 */
[----:B------:R-:W-:Y:S05]  /*3cb0*/  @P3 BRA `(.L_x_141) ;  /* 0x00000000000c3947 */ /* 0x000fea0003800000 */
[----:B------:R-:W5:Y:S02]  /*3cc0*/  LDG.E.U8 R88, desc[UR36][R10.64+0x69] ;  /* 0x000069240a587981 */ /* 0x000f64000c1e1100 */
[----:B-----5:R-:W-:-:S05]  /*3cd0*/  PRMT R12, R88, 0x8880, RZ ;  /* 0x00008880580c7816 */ /* 0x020fca00000000ff */
[----:B------:R-:W-:-:S07]  /*3ce0*/  IMAD R15, R12, R23, RZ ;  /* 0x000000170c0f7224 */ /* 0x000fce00078e02ff */
.L_x_141:
[----:B------:R-:W-:Y:S05]  /*3cf0*/  BSYNC B1 ;  /* 0x0000000000017941 */ /* 0x000fea0003800000 */
.L_x_140:
[----:B------:R-:W-:Y:S01]  /*3d00*/  @!P3 IMAD R79, R79, R22, R15 ;  /* 0x000000164f4fb224 */ /* 0x000fe200078e020f */
[----:B------:R-:W-:Y:S04]  /*3d10*/  BSSY B1, `(.L_x_142) ;  /* 0x0000006000017945 */ /* 0x000fe80003800000 */
[----:B------:R0:W-:Y:S01]  /*3d20*/  @!P3 STG.E.U8 desc[UR36][R6.64+0x69], R79 ;  /* 0x0000694f0600b986 */ /* 0x0001e2000c101124 */
[----:B------:R-:W-:Y:S05]  /*3d30*/  @P5 BRA `(.L_x_143) ;  /* 0x00000000000c5947 */ /* 0x000fea0003800000 */
[----:B------:R-:W5:Y:S02]  /*3d40*/  LDG.E.U8 R88, desc[UR36][R8.64+0x70] ;  /* 0x0000702408587981 */ /* 0x000f64000c1e1100 */
[----:B-----5:R-:W-:-:S05]  /*3d50*/  PRMT R12, R88, 0x8880, RZ ;  /* 0x00008880580c7816 */ /* 0x020fca00000000ff */
[----:B------:R-:W-:-:S07]  /*3d60*/  IMAD R15, R12, R23, RZ ;  /* 0x000000170c0f7224 */ /* 0x000fce00078e02ff */
.L_x_143:
[----:B------:R-:W-:Y:S05]  /*3d70*/  BSYNC B1 ;  /* 0x0000000000017941 */ /* 0x000fea0003800000 */
.L_x_142:
[----:B---3--:R-:W-:Y:S01]  /*3d80*/  @!P5 IMAD R13, R80, R22, R15 ;  /* 0x00000016500dd224 */ /* 0x008fe200078e020f */
[----:B------:R-:W-:Y:S04]  /*3d90*/  BSSY B1, `(.L_x_144) ;  /* 0x0000006000017945 */ /* 0x000fe80003800000 */
[----:B------:R3:W-:Y:S01]  /*3da0*/  @!P5 STG.E.U8 desc[UR36][R4.64+0x70], R13 ;  /* 0x0000700d0400d986 */ /* 0x0007e2000c101124 */
[----:B------:R-:W-:Y:S05]  /*3db0*/  @P2 BRA `(.L_x_145) ;  /* 0x00000000000c2947 */ /* 0x000fea0003800000 */
[----:B------:R-:W5:Y:S02]  /*3dc0*/  LDG.E.U8 R88, desc[UR36][R8.64+0x71] ;  /* 0x0000712408587981 */ /* 0x000f64000c1e1100 */
[----:B-----5:R-:W-:-:S05]  /*3dd0*/  PRMT R12, R88, 0x8880, RZ ;  /* 0x00008880580c7816 */ /* 0x020fca00000000ff */
[----:B------:R-:W-:-:S07]  /*3de0*/  IMAD R15, R12, R23, RZ ;  /* 0x000000170c0f7224 */ /* 0x000fce00078e02ff */
.L_x_145:
[----:B------:R-:W-:Y:S05]  /*3df0*/  BSYNC B1 ;  /* 0x0000000000017941 */ /* 0x000fea0003800000 */
.L_x_144:
[----:B------:R-:W-:Y:S01]  /*3e00*/  ISETP.LT.OR P4, PT, R3, 0x71, !P0 ;  /* 0x000000710300780c */ /* 0x000fe20004781670 */
[----:B------:R-:W-:Y:S01]  /*3e10*/  @!P2 IMAD R81, R81, R22, R15 ;  /* 0x000000165151a224 */ /* 0x000fe200078e020f */
[----:B------:R-:W-:Y:S01]  /*3e20*/  BSSY B1, `(.L_x_146) ;  /* 0x000000a000017945 */ /* 0x000fe20003800000 */
[C---:B------:R-:W-:Y:S02]  /*3e30*/  ISETP.LT.OR P3, PT, R3.reuse, 0x72, !P0 ;  /* 0x000000720300780c */ /* 0x040fe40004761670 */
[C---:B------:R-:W-:Y:S01]  /*3e40*/  ISETP.LT.OR P5, PT, R3.reuse, 0x79, !P0 ;  /* 0x000000790300780c */ /* 0x040fe200047a1670 */
[----:B------:R0:W-:Y:S01]  /*3e50*/  @!P2 STG.E.U8 desc[UR36][R4.64+0x71], R81 ;  /* 0x000071510400a986 */ /* 0x0001e2000c101124 */
[C---:B------:R-:W-:Y:S02]  /*3e60*/  ISETP.LT.OR P2, PT, R3.reuse, 0x79, !P1 ;  /* 0x000000790300780c */ /* 0x040fe40004f41670 */
[----:B------:R-:W-:-:S04]  /*3e70*/  ISETP.LT.OR P1, PT, R3, 0x7a, !P1 ;  /* 0x0000007a0300780c */ /* 0x000fc80004f21670 */
[----:B------:R-:W-:Y:S09]  /*3e80*/  @P4 BRA `(.L_x_147) ;  /* 0x00000000000c4947 */ /* 0x000ff20003800000 */
[----:B------:R-:W5:Y:S02]  /*3e90*/  LDG.E.U8 R88, desc[UR36][R10.64+0x70] ;  /* 0x000070240a587981 */ /* 0x000f64000c1e1100 */
[----:B-----5:R-:W-:-:S05]  /*3ea0*/  PRMT R12, R88, 0x8880, RZ ;  /* 0x00008880580c7816 */ /* 0x020fca00000000ff */
[----:B------:R-:W-:-:S07]  /*3eb0*/  IMAD R15, R12, R23, RZ ;  /* 0x000000170c0f7224 */ /* 0x000fce00078e02ff */
.L_x_147:
[----:B------:R-:W-:Y:S05]  /*3ec0*/  BSYNC B1 ;  /* 0x0000000000017941 */ /* 0x000fea0003800000 */
.L_x_146:
[----:B---3--:R-:W-:Y:S01]  /*3ed0*/  @!P4 IMAD R13, R82, R22, R15 ;  /* 0x00000016520dc224 */ /* 0x008fe200078e020f */
[----:B------:R-:W-:Y:S04]  /*3ee0*/  BSSY B1, `(.L_x_148) ;  /* 0x0000006000017945 */ /* 0x000fe80003800000 */
[----:B------:R3:W-:Y:S01]  /*3ef0*/  @!P4 STG.E.U8 desc[UR36][R6.64+0x70], R13 ;  /* 0x0000700d0600c986 */ /* 0x0007e2000c101124 */
[----:B------:R-:W-:Y:S05]  /*3f00*/  @P3 BRA `(.L_x_149) ;  /* 0x00000000000c3947 */ /* 0x000fea0003800000 */
[----:B------:R-:W5:Y:S02]  /*3f10*/  LDG.E.U8 R88, desc[UR36][R10.64+0x71] ;  /* 0x000071240a587981 */ /* 0x000f64000c1e1100 */
[----:B-----5:R-:W-:-:S05]  /*3f20*/  PRMT R12, R88, 0x8880, RZ ;  /* 0x00008880580c7816 */ /* 0x020fca00000000ff */
[----:B------:R-:W-:-:S07]  /*3f30*/  IMAD R15, R12, R23, RZ ;  /* 0x000000170c0f7224 */ /* 0x000fce00078e02ff */
.L_x_149:
[----:B------:R-:W-:Y:S05]  /*3f40*/  BSYNC B1 ;  /* 0x0000000000017941 */ /* 0x000fea0003800000 */
.L_x_148:
[----:B------:R-:W-:Y:S01]  /*3f50*/  @!P3 IMAD R83, R83, R22, R15 ;  /* 0x000000165353b224 */ /* 0x000fe200078e020f */
[----:B------:R-:W-:Y:S04]  /*3f60*/  BSSY B1, `(.L_x_150) ;  /* 0x0000006000017945 */ /* 0x000fe80003800000 */
[----:B------:R0:W-:Y:S01]  /*3f70*/  @!P3 STG.E.U8 desc[UR36][R6.64+0x71], R83 ;  /* 0x000071530600b986 */ /* 0x0001e2000c101124 */
[----:B------:R-:W-:Y:S05]  /*3f80*/  @P2 BRA `(.L_x_151) ;  /* 0x00000000000c2947 */ /* 0x000fea0003800000 */
[----:B------:R-:W5:Y:S02]  /*3f90*/  LDG.E.U8 R88, desc[UR36][R8.64+0x78] ;  /* 0x0000782408587981 */ /* 0x000f64000c1e1100 */
[----:B-----5:R-:W-:-:S05]  /*3fa0*/  PRMT R12, R88, 0x8880, RZ ;  /* 0x00008880580c7816 */ /* 0x020fca00000000ff */
[----:B------:R-:W-:-:S07]  /*3fb0*/  IMAD R15, R12, R23, RZ ;  /* 0x000000170c0f7224 */ /* 0x000fce00078e02ff */
.L_x_151:
[----:B------:R-:W-:Y:S05]  /*3fc0*/  BSYNC B1 ;  /* 0x0000000000017941 */ /* 0x000fea0003800000 */
.L_x_150:
[----:B---3--:R-:W-:Y:S01]  /*3fd0*/  @!P2 IMAD R13, R84, R22, R15 ;  /* 0x00000016540da224 */ /* 0x008fe200078e020f */
[----:B------:R-:W-:Y:S04]  /*3fe0*/  BSSY B1, `(.L_x_152) ;  /* 0x0000006000017945 */ /* 0x000fe80003800000 */
[----:B------:R3:W-:Y:S01]  /*3ff0*/  @!P2 STG.E.U8 desc[UR36][R4.64+0x78], R13 ;  /* 0x0000780d0400a986 */ /* 0x0007e2000c101124 */
[----:B------:R-:W-:Y:S05]  /*4000*/  @P1 BRA `(.L_x_153) ;  /* 0x00000000000c1947 */ /* 0x000fea0003800000 */
[----:B------:R-:W5:Y:S02]  /*4010*/  LDG.E.U8 R88, desc[UR36][R8.64+0x79] ;  /* 0x0000792408587981 */ /* 0x000f64000c1e1100 */
[----:B-----5:R-:W-:-:S05]  /*4020*/  PRMT R12, R88, 0x8880, RZ ;  /* 0x00008880580c7816 */ /* 0x020fca00000000ff */
[----:B------:R-:W-:-:S07]  /*4030*/  IMAD R15, R12, R23, RZ ;  /* 0x000000170c0f7224 */ /* 0x000fce00078e02ff */
.L_x_153:
[----:B------:R-:W-:Y:S05]  /*4040*/  BSYNC B1 ;  /* 0x0000000000017941 */ /* 0x000fea0003800000 */
.L_x_152:
[----:B------:R-:W-:Y:S01]  /*4050*/  @!P1 IMAD R85, R85, R22, R15 ;  /* 0x0000001655559224 */ /* 0x000fe200078e020f */
[----:B------:R-:W-:Y:S04]  /*4060*/  BSSY B1, `(.L_x_154) ;  /* 0x0000006000017945 */ /* 0x000fe80003800000 */
[----:B------:R0:W-:Y:S01]  /*4070*/  @!P1 STG.E.U8 desc[UR36][R4.64+0x79], R85 ;  /* 0x0000795504009986 */ /* 0x0001e2000c101124 */
[----:B------:R-:W-:Y:S05]  /*4080*/  @P5 BRA `(.L_x_155) ;  /* 0x00000000000c5947 */ /* 0x000fea0003800000 */
[----:B------:R-:W0:Y:S02]  /*4090*/  LDG.E.U8 R88, desc[UR36][R10.64+0x78] ;  /* 0x000078240a587981 */ /* 0x000e24000c1e1100 */
[----:B0123--:R-:W-:-:S05]  /*40a0*/  PRMT R4, R88, 0x8880, RZ ;  /* 0x0000888058047816 */ /* 0x00ffca00000000ff */
[----:B------:R-:W-:-:S07]  /*40b0*/  IMAD R15, R4, R23, RZ ;  /* 0x00000017040f7224 */ /* 0x000fce00078e02ff */
.L_x_155:
[----:B------:R-:W-:Y:S05]  /*40c0*/  BSYNC B1 ;  /* 0x0000000000017941 */ /* 0x000fea0003800000 */
.L_x_154:
[----:B0123--:R-:W-:Y:S01]  /*40d0*/  @!P5 IMAD R5, R86, R22, R15 ;  /* 0x000000165605d224 */ /* 0x00ffe200078e020f */
[----:B------:R-:W-:Y:S01]  /*40e0*/  ISETP.LT.OR P0, PT, R3, 0x7a, !P0 ;  /* 0x0000007a0300780c */ /* 0x000fe20004701670 */
[----:B------:R-:W-:Y:S03]  /*40f0*/  BSSY B1, `(.L_x_156) ;  /* 0x0000006000017945 */ /* 0x000fe60003800000 */
[----:B------:R0:W-:Y:S09]  /*4100*/  @!P5 STG.E.U8 desc[UR36][R6.64+0x78], R5 ;  /* 0x000078050600d986 */ /* 0x0001f2000c101124 */
[----:B------:R-:W-:Y:S05]  /*4110*/  @P0 BRA `(.L_x_157) ;  /* 0x00000000000c0947 */ /* 0x000fea0003800000 */
[----:B------:R-:W2:Y:S02]  /*4120*/  LDG.E.U8 R88, desc[UR36][R10.64+0x79] ;  /* 0x000079240a587981 */ /* 0x000ea4000c1e1100 */
[----:B--2---:R-:W-:-:S05]  /*4130*/  PRMT R4, R88, 0x8880, RZ ;  /* 0x0000888058047816 */ /* 0x004fca00000000ff */
[----:B------:R-:W-:-:S07]  /*4140*/  IMAD R15, R4, R23, RZ ;  /* 0x00000017040f7224 */ /* 0x000fce00078e02ff */
.L_x_157:
[----:B------:R-:W-:Y:S05]  /*4150*/  BSYNC B1 ;  /* 0x0000000000017941 */ /* 0x000fea0003800000 */
.L_x_156:
[----:B------:R-:W-:Y:S01]  /*4160*/  IMAD R15, R87, R22, R15 ;  /* 0x00000016570f7224 */ /* 0x000fe200078e020f */
[----:B------:R-:W-:Y:S06]  /*4170*/  @P0 BRA `(.L_x_158) ;  /* 0x0000000c00100947 */ /* 0x000fec0003800000 */
[----:B------:R1:W-:Y:S01]  /*4180*/  STG.E.U8 desc[UR36][R6.64+0x79], R15 ;  /* 0x0000790f06007986 */ /* 0x0003e2000c101124 */
[----:B------:R-:W-:Y:S05]  /*4190*/  BRA `(.L_x_158) ;  /* 0x0000000c00087947 */ /* 0x000fea0003800000 */
.L_x_29:
[C---:B------:R-:W-:Y:S02]  /*41a0*/  ISETP.GE.AND P1, PT, R94.reuse, 0x1, PT ;  /* 0x000000015e00780c */ /* 0x040fe40003f26270 */
[----:B------:R-:W-:Y:S02]  /*41b0*/  ISETP.GE.AND P0, PT, R94, 0x9, PT ;  /* 0x000000095e00780c */ /* 0x000fe40003f06270 */
[C---:B------:R-:W-:Y:S02]  /*41c0*/  ISETP.LT.OR P4, PT, R3.reuse, 0x1, !P1 ;  /* 0x000000010300780c */ /* 0x040fe40004f81670 */
[C---:B------:R-:W-:Y:S02]  /*41d0*/  ISETP.LT.OR P3, PT, R3.reuse, 0x2, !P1 ;  /* 0x000000020300780c */ /* 0x040fe40004f61670 */
[C---:B------:R-:W-:Y:S02]  /*41e0*/  ISETP.LT.OR P2, PT, R3.reuse, 0x1, !P0 ;  /* 0x000000010300780c */ /* 0x040fe40004741670 */
[----:B------:R-:W-:-:S07]  /*41f0*/  ISETP.LT.OR P5, PT, R3, 0x2, !P0 ;  /* 0x000000020300780c */ /* 0x000fce00047a1670 */
[-C--:B------:R-:W-:Y:S02]  /*4200*/  @!P4 IMAD R9, R24, R22.reuse, RZ ;  /* 0x000000161809c224 */ /* 0x080fe400078e02ff */
[-C--:B------:R-:W-:Y:S02]  /*4210*/  @!P3 IMAD R25, R25, R22.reuse, RZ ;  /* 0x000000161919b224 */ /* 0x080fe400078e02ff */
[-C--:B------:R-:W-:Y:S01]  /*4220*/  @!P2 IMAD R11, R26, R22.reuse, RZ ;  /* 0x000000161a0ba224 */ /* 0x080fe200078e02ff */
[----:B------:R0:W-:Y:S01]  /*4230*/  @!P4 STG.E.U8 desc[UR36][R4.64], R9 ;  /* 0x000000090400c986 */ /* 0x0001e2000c101124 */
[----:B------:R-:W-:Y:S01]  /*4240*/  ISETP.LT.OR P4, PT, R3, 0x9, !P1 ;  /* 0x000000090300780c */ /* 0x000fe20004f81670 */
[----:B------:R-:W-:Y:S02]  /*4250*/  @!P5 IMAD R27, R27, R22, RZ ;  /* 0x000000161b1bd224 */ /* 0x000fe400078e02ff */
[----:B------:R-:W-:Y:S01]  /*4260*/  @!P3 STG.E.U8 desc[UR36][R4.64+0x1], R25 ;  /* 0x000001190400b986 */ /* 0x000fe2000c101124 */
[----:B------:R-:W-:-:S03]  /*4270*/  ISETP.LT.OR P3, PT, R3, 0xa, !P1 ;  /* 0x0000000a0300780c */ /* 0x000fc60004f61670 */
[----:B------:R1:W-:Y:S01]  /*4280*/  @!P2 STG.E.U8 desc[UR36][R6.64], R11 ;  /* 0x0000000b0600a986 */ /* 0x0003e2000c101124 */
[----:B------:R-:W-:-:S03]  /*4290*/  ISETP.LT.OR P2, PT, R3, 0x9, !P0 ;  /* 0x000000090300780c */ /* 0x000fc60004741670 */
[----:B------:R-:W-:Y:S01]  /*42a0*/  @!P5 STG.E.U8 desc[UR36][R6.64+0x1], R27 ;  /* 0x0000011b0600d986 */ /* 0x000fe2000c101124 */
[----:B------:R-:W-:Y:S01]  /*42b0*/  ISETP.LT.OR P5, PT, R3, 0xa, !P0 ;  /* 0x0000000a0300780c */ /* 0x000fe200047a1670 */
[----:B------:R-:W-:-:S04]  /*42c0*/  @!P4 IMAD R13, R28, R22, RZ ;  /* 0x000000161c0dc224 */ /* 0x000fc800078e02ff */
[-C--:B------:R-:W-:Y:S01]  /*42d0*/  @!P3 IMAD R29, R29, R22.reuse, RZ ;  /* 0x000000161d1db224 */ /* 0x080fe200078e02ff */
[----:B------:R-:W-:Y:S01]  /*42e0*/  @!P4 STG.E.U8 desc[UR36][R4.64+0x8], R13 ;  /* 0x0000080d0400c986 */ /* 0x000fe2000c101124 */
[C---:B------:R-:W-:Y:S02]  /*42f0*/  ISETP.LT.OR P4, PT, R3.reuse, 0x11, !P1 ;  /* 0x000000110300780c */ /* 0x040fe40004f81670 */
[-C--:B0-----:R-:W-:Y:S01]  /*4300*/  @!P2 IMAD R9, R30, R22.reuse, RZ ;  /* 0x000000161e09a224 */ /* 0x081fe200078e02ff */
[----:B------:R-:W-:Y:S01]  /*4310*/  @!P3 STG.E.U8 desc[UR36][R4.64+0x9], R29 ;  /* 0x0000091d0400b986 */ /* 0x000fe2000c101124 */
[----:B------:R-:W-:Y:S02]  /*4320*/  ISETP.LT.OR P3, PT, R3, 0x12, !P1 ;  /* 0x000000120300780c */ /* 0x000fe40004f61670 */
[----:B------:R-:W-:Y:S01]  /*4330*/  @!P5 IMAD R31, R31, R22, RZ ;  /* 0x000000161f1fd224 */ /* 0x000fe200078e02ff */
[----:B------:R0:W-:Y:S01]  /*4340*/  @!P2 STG.E.U8 desc[UR36][R6.64+0x8], R9 ;  /* 0x000008090600a986 */ /* 0x0001e2000c101124 */
[----:B------:R-:W-:-:S03]  /*4350*/  ISETP.LT.OR P2, PT, R3, 0x11, !P0 ;  /* 0x000000110300780c */ /* 0x000fc60004741670 */
[----:B------:R-:W-:Y:S01]  /*4360*/  @!P5 STG.E.U8 desc[UR36][R6.64+0x9], R31 ;  /* 0x0000091f0600d986 */ /* 0x000fe2000c101124 */
[----:B------:R-:W-:Y:S01]  /*4370*/  ISETP.LT.OR P5, PT, R3, 0x12, !P0 ;  /* 0x000000120300780c */ /* 0x000fe200047a1670 */
[----:B-1----:R-:W-:-:S04]  /*4380*/  @!P4 IMAD R11, R32, R22, RZ ;  /* 0x00000016200bc224 */ /* 0x002fc800078e02ff */
        /* <DEDUP_REMOVED lines=109> */
[----:B------:R1:W-:Y:S01]  /*4a60*/  @!P4 STG.E.U8 desc[UR36][R4.64+0x58], R13 ;  /* 0x0000580d0400c986 */ /* 0x0003e2000c101124 */
        /* <DEDUP_REMOVED lines=13> */
[-C--:B-1----:R-:W-:Y:S01]  /*4b40*/  @!P2 IMAD R13, R74, R22.reuse, RZ ;  /* 0x000000164a0da224 */ /* 0x082fe200078e02ff */
[----:B------:R-:W-:Y:S01]  /*4b50*/  @!P3 STG.E.U8 desc[UR36][R4.64+0x61], R73 ;  /* 0x000061490400b986 */ /* 0x000fe2000c101124 */
[----:B------:R-:W-:Y:S02]  /*4b60*/  ISETP.LT.OR P3, PT, R3, 0x6a, !P1 ;  /* 0x0000006a0300780c */ /* 0x000fe40004f61670 */
[----:B------:R-:W-:Y:S01]  /*4b70*/  @!P5 IMAD R75, R75, R22, RZ ;  /* 0x000000164b4bd224 */ /* 0x000fe200078e02ff */
[----:B------:R1:W-:Y:S01]  /*4b80*/  @!P2 STG.E.U8 desc[UR36][R6.64+0x60], R13 ;  /* 0x0000600d0600a986 */ /* 0x0003e2000c101124 */
[----:B------:R-:W-:-:S03]  /*4b90*/  ISETP.LT.OR P2, PT, R3, 0x69, !P0 ;  /* 0x000000690300780c */ /* 0x000fc60004741670 */
[----:B------:R-:W-:Y:S01]  /*4ba0*/  @!P5 STG.E.U8 desc[UR36][R6.64+0x61], R75 ;  /* 0x0000614b0600d986 */ /* 0x000fe2000c101124 */
[----:B------:R-:W-:Y:S01]  /*4bb0*/  ISETP.LT.OR P5, PT, R3, 0x6a, !P0 ;  /* 0x0000006a0300780c */ /* 0x000fe200047a1670 */
[----:B0-----:R-:W-:-:S04]  /*4bc0*/  @!P4 IMAD R9, R76, R22, RZ ;  /* 0x000000164c09c224 */ /* 0x001fc800078e02ff */
[-C--:B------:R-:W-:Y:S01]  /*4bd0*/  @!P3 IMAD R77, R77, R22.reuse, RZ ;  /* 0x000000164d4db224 */ /* 0x080fe200078e02ff */
[----:B------:R-:W-:Y:S01]  /*4be0*/  @!P4 STG.E.U8 desc[UR36][R4.64+0x68], R9 ;  /* 0x000068090400c986 */ /* 0x000fe2000c101124 */
[C---:B------:R-:W-:Y:S02]  /*4bf0*/  ISETP.LT.OR P4, PT, R3.reuse, 0x72, !P1 ;  /* 0x000000720300780c */ /* 0x040fe40004f81670 */
[-C--:B--2---:R-:W-:Y:S01]  /*4c00*/  @!P2 IMAD R11, R78, R22.reuse, RZ ;  /* 0x000000164e0ba224 */ /* 0x084fe200078e02ff */
[----:B------:R-:W-:Y:S01]  /*4c10*/  @!P3 STG.E.U8 desc[UR36][R4.64+0x69], R77 ;  /* 0x0000694d0400b986 */ /* 0x000fe2000c101124 */
[----:B------:R-:W-:Y:S02]  /*4c20*/  ISETP.LT.OR P3, PT, R3, 0x71, !P1 ;  /* 0x000000710300780c */ /* 0x000fe40004f61670 */
[----:B------:R-:W-:Y:S01]  /*4c30*/  @!P5 IMAD R79, R79, R22, RZ ;  /* 0x000000164f4fd224 */ /* 0x000fe200078e02ff */
[----:B------:R0:W-:Y:S01]  /*4c40*/  @!P2 STG.E.U8 desc[UR36][R6.64+0x68], R11 ;  /* 0x0000680b0600a986 */ /* 0x0001e2000c101124 */
[----:B------:R-:W-:-:S03]  /*4c50*/  ISETP.LT.OR P2, PT, R3, 0x71, !P0 ;  /* 0x000000710300780c */ /* 0x000fc60004741670 */
[----:B------:R2:W-:Y:S01]  /*4c60*/  @!P5 STG.E.U8 desc[UR36][R6.64+0x69], R79 ;  /* 0x0000694f0600d986 */ /* 0x0005e2000c101124 */
[----:B------:R-:W-:Y:S01]  /*4c70*/  ISETP.LT.OR P5, PT, R3, 0x79, !P0 ;  /* 0x000000790300780c */ /* 0x000fe200047a1670 */
[----:B------:R-:W-:-:S04]  /*4c80*/  @!P4 IMAD R81, R81, R22, RZ ;  /* 0x000000165151c224 */ /* 0x000fc800078e02ff */
[-C--:B-1----:R-:W-:Y:S01]  /*4c90*/  @!P3 IMAD R13, R80, R22.reuse, RZ ;  /* 0x00000016500db224 */ /* 0x082fe200078e02ff */
[----:B------:R2:W-:Y:S01]  /*4ca0*/  @!P4 STG.E.U8 desc[UR36][R4.64+0x71], R81 ;  /* 0x000071510400c986 */ /* 0x0005e2000c101124 */
[C---:B------:R-:W-:Y:S02]  /*4cb0*/  ISETP.LT.OR P4, PT, R3.reuse, 0x72, !P0 ;  /* 0x000000720300780c */ /* 0x040fe40004781670 */
[C---:B------:R-:W-:Y:S01]  /*4cc0*/  ISETP.LT.OR P0, PT, R3.reuse, 0x7a, !P0 ;  /* 0x0000007a0300780c */ /* 0x040fe20004701670 */
[----:B------:R2:W-:Y:S01]  /*4cd0*/  @!P3 STG.E.U8 desc[UR36][R4.64+0x70], R13 ;  /* 0x0000700d0400b986 */ /* 0x0005e2000c101124 */
[C---:B------:R-:W-:Y:S02]  /*4ce0*/  ISETP.LT.OR P3, PT, R3.reuse, 0x79, !P1 ;  /* 0x000000790300780c */ /* 0x040fe40004f61670 */
[----:B------:R-:W-:Y:S01]  /*4cf0*/  ISETP.LT.OR P1, PT, R3, 0x7a, !P1 ;  /* 0x0000007a0300780c */ /* 0x000fe20004f21670 */
[-C--:B------:R-:W-:Y:S02]  /*4d00*/  @!P2 IMAD R3, R82, R22.reuse, RZ ;  /* 0x000000165203a224 */ /* 0x080fe400078e02ff */
[----:B0-----:R-:W-:-:S03]  /*4d10*/  @!P5 IMAD R11, R86, R22, RZ ;  /* 0x00000016560bd224 */ /* 0x001fc600078e02ff */
[----:B------:R2:W-:Y:S01]  /*4d20*/  @!P2 STG.E.U8 desc[UR36][R6.64+0x70], R3 ;  /* 0x000070030600a986 */ /* 0x0005e2000c101124 */
[-C--:B------:R-:W-:Y:S02]  /*4d30*/  @!P4 IMAD R83, R83, R22.reuse, RZ ;  /* 0x000000165353c224 */ /* 0x080fe400078e02ff */
[-C--:B------:R-:W-:Y:S02]  /*4d40*/  @!P0 IMAD R87, R87, R22.reuse, RZ ;  /* 0x0000001657578224 */ /* 0x080fe400078e02ff */
[-C--:B------:R-:W-:Y:S01]  /*4d50*/  @!P3 IMAD R9, R84, R22.reuse, RZ ;  /* 0x000000165409b224 */ /* 0x080fe200078e02ff */
[----:B------:R2:W-:Y:S01]  /*4d60*/  @!P4 STG.E.U8 desc[UR36][R6.64+0x71], R83 ;  /* 0x000071530600c986 */ /* 0x0005e2000c101124 */
[----:B------:R-:W-:-:S03]  /*4d70*/  @!P1 IMAD R85, R85, R22, RZ ;  /* 0x0000001655559224 */ /* 0x000fc600078e02ff */
[----:B------:R2:W-:Y:S04]  /*4d80*/  @!P3 STG.E.U8 desc[UR36][R4.64+0x78], R9 ;  /* 0x000078090400b986 */ /* 0x0005e8000c101124 */
[----:B------:R2:W-:Y:S04]  /*4d90*/  @!P1 STG.E.U8 desc[UR36][R4.64+0x79], R85 ;  /* 0x0000795504009986 */ /* 0x0005e8000c101124 */
[----:B------:R2:W-:Y:S04]  /*4da0*/  @!P5 STG.E.U8 desc[UR36][R6.64+0x78], R11 ;  /* 0x0000780b0600d986 */ /* 0x0005e8000c101124 */
[----:B------:R2:W-:Y:S02]  /*4db0*/  @!P0 STG.E.U8 desc[UR36][R6.64+0x79], R87 ;  /* 0x0000795706008986 */ /* 0x0005e4000c101124 */
.L_x_158:
[----:B------:R-:W-:Y:S05]  /*4dc0*/  BSYNC B0 ;  /* 0x0000000000007941 */ /* 0x000fea0003800000 */
.L_x_28:
[----:B------:R-:W-:Y:S01]  /*4dd0*/  ULDC UR4, c[0x0][0xc] ;  /* 0x0000030000047ab9 */ /* 0x000fe20000000800 */
[----:B------:R-:W-:Y:S01]  /*4de0*/  ULDC UR5, c[0x0][0x10] ;  /* 0x0000040000057ab9 */ /* 0x000fe20000000800 */
[----:B--2---:R-:W2:Y:S01]  /*4df0*/  LDC R3, c[0x0][0x14] ;  /* 0x00000500ff037b82 */ /* 0x004ea20000000800 */
[----:B------:R-:W-:Y:S01]  /*4e00*/  UIMAD.WIDE.U32 UR4, UR4, UR5, URZ ;  /* 0x00000005040472a5 */ /* 0x000fe2000f8e003f */
[----:B------:R-:W-:Y:S02]  /*4e10*/  IMAD.MOV.U32 R91, RZ, RZ, -0x1 ;  /* 0xffffffffff5b7424 */ /* 0x000fe400078e00ff */
[----:B------:R-:W-:-:S03]  /*4e20*/  IMAD.MOV.U32 R89, RZ, RZ, -0x1 ;  /* 0xffffffffff597424 */ /* 0x000fc600078e00ff */
[----:B--2---:R-:W-:-:S04]  /*4e30*/  IMAD.WIDE.U32 R16, R3, UR4, R16 ;  /* 0x0000000403107c25 */ /* 0x004fc8000f8e0010 */
[----:B------:R-:W-:Y:S01]  /*4e40*/  IMAD R3, R3, UR5, RZ ;  /* 0x0000000503037c24 */ /* 0x000fe2000f8e02ff */
[----:B------:R-:W-:Y:S02]  /*4e50*/  ULDC.64 UR4, c[0x0][0x650] ;  /* 0x0001940000047ab9 */ /* 0x000fe40000000a00 */
[----:B------:R-:W-:Y:S01]  /*4e60*/  ISETP.GE.U32.AND P0, PT, R16, UR4, PT ;  /* 0x0000000410007c0c */ /* 0x000fe2000bf06070 */
[--C-:B------:R-:W-:Y:S01]  /*4e70*/  IMAD.IADD R17, R17, 0x1, R3.reuse ;  /* 0x0000000111117824 */ /* 0x100fe200078e0203 */
[----:B------:R-:W-:-:S04]  /*4e80*/  PRMT R3, RZ, 0x7610, R3 ;  /* 0x00007610ff037816 */ /* 0x000fc80000000003 */
[----:B------:R-:W-:-:S13]  /*4e90*/  ISETP.GE.U32.AND.EX P0, PT, R17, UR5, PT, P0 ;  /* 0x0000000511007c0c */ /* 0x000fda000bf06100 */
[----:B------:R-:W-:Y:S05]  /*4ea0*/  @P0 BRA `(.L_x_159) ;  /* 0x0000000400640947 */ /* 0x000fea0003800000 */
[----:B------:R-:W2:Y:S01]  /*4eb0*/  S2R R12, SR_CTAID.X ;  /* 0x00000000000c7919 */ /* 0x000ea20000002500 */
[----:B------:R-:W3:Y:S01]  /*4ec0*/  LDC.64 R10, c[0x0][0x628] ;  /* 0x00018a00ff0a7b82 */ /* 0x000ee20000000a00 */
[----:B------:R-:W-:Y:S01]  /*4ed0*/  ULDC UR4, c[0x0][0x150] ;  /* 0x0000540000047ab9 */ /* 0x000fe20000000800 */
[----:B------:R-:W-:Y:S01]  /*4ee0*/  IMAD.MOV.U32 R8, RZ, RZ, R16 ;  /* 0x000000ffff087224 */ /* 0x000fe200078e0010 */
[----:B------:R-:W0:Y:S01]  /*4ef0*/  S2R R24, SR_CTAID.Y ;  /* 0x0000000000187919 */ /* 0x000e220000002600 */
[----:B------:R-:W-:-:S04]  /*4f00*/  IMAD.MOV.U32 R9, RZ, RZ, R17 ;  /* 0x000000ffff097224 */ /* 0x000fc800078e0011 */
[----:B------:R-:W0:Y:S08]  /*4f10*/  LDC R21, c[0x0][0x144] ;  /* 0x00005100ff157b82 */ /* 0x000e300000000800 */
[----:B------:R-:W0:Y:S08]  /*4f20*/  LDC R0, c[0x0][0x630] ;  /* 0x00018c00ff007b82 */ /* 0x000e300000000800 */
[----:B-1----:R-:W1:Y:S01]  /*4f30*/  LDC.64 R14, c[0x0][0x620] ;  /* 0x00018800ff0e7b82 */ /* 0x002e620000000a00 */
[----:B---3--:R-:W-:-:S04]  /*4f40*/  ISETP.NE.U32.AND P0, PT, R10, RZ, PT ;  /* 0x000000ff0a00720c */ /* 0x008fc80003f05070 */
[----:B------:R-:W-:Y:S02]  /*4f50*/  ISETP.NE.AND.EX P0, PT, R11, RZ, PT, P0 ;  /* 0x000000ff0b00720c */ /* 0x000fe40003f05300 */
[----:B--2---:R-:W-:-:S05]  /*4f60*/  I2FP.F32.U32 R3, R12 ;  /* 0x0000000c00037245 */ /* 0x004fca0000201000 */
[----:B------:R-:W-:-:S04]  /*4f70*/  FMUL R3, R3, UR4 ;  /* 0x0000000403037c20 */ /* 0x000fc80008400000 */
[----:B------:R2:W3:Y:S02]  /*4f80*/  F2I.U32.TRUNC.NTZ R20, R3 ;  /* 0x0000000300147305 */ /* 0x0004e4000020f000 */
[----:B0-----:R-:W-:Y:S05]  /*4f90*/  @!P0 BRA `(.L_x_160) ;  /* 0x0000000000288947 */ /* 0x001fea0003800000 */
[----:B--2---:R-:W0:Y:S02]  /*4fa0*/  LDC R3, c[0x0][0x634] ;  /* 0x00018d00ff037b82 */ /* 0x004e240000000800 */
[----:B0-----:R-:W-:-:S05]  /*4fb0*/  IADD3 R3, P0, R16, R3, RZ ;  /* 0x0000000310037210 */ /* 0x001fca0007f1e0ff */
[----:B------:R-:W-:-:S04]  /*4fc0*/  IMAD.X R13, RZ, RZ, R17, P0 ;  /* 0x000000ffff0d7224 */ /* 0x000fc800000e0611 */
[----:B------:R-:W-:-:S04]  /*4fd0*/  IMAD.WIDE.U32 R4, R13, R10, RZ ;  /* 0x0000000a0d047225 */ /* 0x000fc800078e00ff */
[----:B----4-:R-:W-:-:S04]  /*4fe0*/  IMAD.WIDE.U32 R6, P0, R3, R11, R4 ;  /* 0x0000000b03067225 */ /* 0x010fc80007800004 */
[----:B------:R-:W-:-:S04]  /*4ff0*/  IMAD.WIDE.U32 R4, R3, R10, RZ ;  /* 0x0000000a03047225 */ /* 0x000fc800078e00ff */
[----:B------:R-:W-:Y:S01]  /*5000*/  IMAD.X R9, RZ, RZ, RZ, P0 ;  /* 0x000000ffff097224 */ /* 0x000fe200000e06ff */
[----:B------:R-:W-:Y:S01]  /*5010*/  IADD3 RZ, P0, R5, R6, RZ ;  /* 0x0000000605ff7210 */ /* 0x000fe20007f1e0ff */
[----:B------:R-:W-:-:S04]  /*5020*/  IMAD.MOV.U32 R8, RZ, RZ, R7 ;  /* 0x000000ffff087224 */ /* 0x000fc800078e0007 */
[----:B------:R-:W-:-:S08]  /*5030*/  IMAD.WIDE.U32.X R8, R13, R11, R8, P0 ;  /* 0x0000000b0d087225 */ /* 0x000fd000000e0408 */
.L_x_160:
[----:B------:R-:W0:Y:S01]  /*5040*/  LDC.64 R28, c[0x0][0x640] ;  /* 0x00019000ff1c7b82 */ /* 0x000e220000000a00 */
[-CC-:B------:R-:W-:Y:S01]  /*5050*/  SHF.R.U64 R89, R8, R0.reuse, R9.reuse ;  /* 0x0000000008597219 */ /* 0x180fe20000001209 */
[----:B---3--:R-:W-:Y:S01]  /*5060*/  IMAD.MOV R20, RZ, RZ, -R20 ;  /* 0x000000ffff147224 */ /* 0x008fe200078e0a14 */
[----:B------:R-:W-:Y:S01]  /*5070*/  SHF.R.U32.HI R0, RZ, R0, R9 ;  /* 0x00000000ff007219 */ /* 0x000fe20000011609 */
[----:B------:R-:W-:Y:S01]  /*5080*/  ULDC UR4, c[0x0][0x154] ;  /* 0x0000550000047ab9 */ /* 0x000fe20000000800 */
[----:B--2---:R-:W-:Y:S01]  /*5090*/  IADD3 R3, P0, RZ, -R89, RZ ;  /* 0x80000059ff037210 */ /* 0x004fe20007f1e0ff */
[----:B------:R-:W-:Y:S02]  /*50a0*/  IMAD R21, R21, R20, R12 ;  /* 0x0000001415157224 */ /* 0x000fe400078e020c */
[----:B----4-:R-:W2:Y:S01]  /*50b0*/  LDC R6, c[0x0][0x618] ;  /* 0x00018600ff067b82 */ /* 0x010ea20000000800 */
[----:B------:R-:W-:Y:S02]  /*50c0*/  IMAD.MOV.U32 R7, RZ, RZ, 0x1 ;  /* 0x00000001ff077424 */ /* 0x000fe400078e00ff */
[----:B------:R-:W-:-:S04]  /*50d0*/  IMAD.X R5, RZ, RZ, ~R0, P0 ;  /* 0x000000ffff057224 */ /* 0x000fc800000e0e00 */
[-C--:B-1----:R-:W-:Y:S01]  /*50e0*/  IMAD R0, R5, R14.reuse, RZ ;  /* 0x0000000e05007224 */ /* 0x082fe200078e02ff */
[----:B------:R-:W1:Y:S01]  /*50f0*/  LDC R8, c[0x0][0x608] ;  /* 0x00018200ff087b82 */ /* 0x000e620000000800 */
[----:B------:R-:W-:-:S04]  /*5100*/  IMAD.WIDE.U32 R4, R3, R14, R16 ;  /* 0x0000000e03047225 */ /* 0x000fc800078e0010 */
[----:B------:R-:W-:Y:S01]  /*5110*/  IMAD R3, R3, R15, R0 ;  /* 0x0000000f03037224 */ /* 0x000fe200078e0200 */
[----:B------:R-:W-:Y:S02]  /*5120*/  I2FP.F32.U32 R0, R24 ;  /* 0x0000001800007245 */ /* 0x000fe40000201000 */
[----:B------:R-:W3:Y:S01]  /*5130*/  LDC R26, c[0x0][0x658] ;  /* 0x00019600ff1a7b82 */ /* 0x000ee20000000800 */
[----:B------:R-:W-:Y:S01]  /*5140*/  IMAD.IADD R3, R5, 0x1, R3 ;  /* 0x0000000105037824 */ /* 0x000fe200078e0203 */
[----:B0-----:R-:W-:Y:S01]  /*5150*/  ISETP.NE.U32.AND P0, PT, R28, RZ, PT ;  /* 0x000000ff1c00720c */ /* 0x001fe20003f05070 */
[----:B------:R-:W-:Y:S01]  /*5160*/  FMUL R0, R0, UR4 ;  /* 0x0000000400007c20 */ /* 0x000fe20008400000 */
[----:B------:R-:W-:Y:S02]  /*5170*/  IMAD.MOV.U32 R5, RZ, RZ, -0x1 ;  /* 0xffffffffff057424 */ /* 0x000fe400078e00ff */
[----:B------:R-:W-:Y:S01]  /*5180*/  ISETP.NE.AND.EX P0, PT, R29, RZ, PT, P0 ;  /* 0x000000ff1d00720c */ /* 0x000fe20003f05300 */
[----:B------:R0:W4:Y:S01]  /*5190*/  F2I.U32.TRUNC.NTZ R13, R0 ;  /* 0x00000000000d7305 */ /* 0x000122000020f000 */
[----:B------:R-:W0:Y:S01]  /*51a0*/  LDC R15, c[0x0][0x148] ;  /* 0x00005200ff0f7b82 */ /* 0x000e220000000800 */
[----:B--2---:R-:W-:-:S02]  /*51b0*/  SHF.R.U64 R12, R4, R6, R3 ;  /* 0x00000006040c7219 */ /* 0x004fc40000001203 */
[----:B------:R-:W-:-:S05]  /*51c0*/  SHF.R.U32.HI R3, RZ, R6, R3 ;  /* 0x00000006ff037219 */ /* 0x000fca0000011603 */
[----:B------:R-:W2:Y:S01]  /*51d0*/  LDC R20, c[0x0][0x600] ;  /* 0x00018000ff147b82 */ /* 0x000ea20000000800 */
[-CC-:B-1----:R-:W-:Y:S02]  /*51e0*/  SHF.R.U64 R10, R12, R8.reuse, R3.reuse ;  /* 0x000000080c0a7219 */ /* 0x182fe40000001203 */
[----:B------:R-:W-:-:S05]  /*51f0*/  SHF.R.U32.HI R3, RZ, R8, R3 ;  /* 0x00000008ff037219 */ /* 0x000fca0000011603 */
[----:B------:R-:W1:Y:S01]  /*5200*/  LDC R27, c[0x0][0x648] ;  /* 0x00019200ff1b7b82 */ /* 0x000e620000000800 */
[-C--:B---3--:R-:W-:Y:S02]  /*5210*/  SHF.L.U32 R4, R5, R26.reuse, RZ ;  /* 0x0000001a05047219 */ /* 0x088fe400000006ff */
[-CC-:B------:R-:W-:Y:S02]  /*5220*/  SHF.R.U64 R14, R10, R26.reuse, R3.reuse ;  /* 0x0000001a0a0e7219 */ /* 0x180fe40000001203 */
[----:B------:R-:W-:Y:S02]  /*5230*/  SHF.R.U32.HI R5, RZ, R26, R3 ;  /* 0x0000001aff057219 */ /* 0x000fe40000011603 */
[----:B------:R-:W-:Y:S01]  /*5240*/  LOP3.LUT R25, RZ, R4, RZ, 0x33, !PT ;  /* 0x00000004ff197212 */ /* 0x000fe200078e33ff */
[----:B------:R-:W3:Y:S01]  /*5250*/  LDC R30, c[0x0][0x638] ;  /* 0x00018e00ff1e7b82 */ /* 0x000ee20000000800 */
[----:B------:R-:W-:Y:S01]  /*5260*/  SHF.L.U32 R26, R7, R26, RZ ;  /* 0x0000001a071a7219 */ /* 0x000fe200000006ff */
[----:B------:R-:W-:-:S06]  /*5270*/  IMAD.MOV.U32 R4, RZ, RZ, R14 ;  /* 0x000000ffff047224 */ /* 0x000fcc00078e000e */
[----:B------:R-:W0:Y:S01]  /*5280*/  LDC R31, c[0x0][0x610] ;  /* 0x00018400ff1f7b82 */ /* 0x000e220000000800 */
[----:B----4-:R-:W-:Y:S05]  /*5290*/  @!P0 BRA `(.L_x_161) ;  /* 0x0000000000288947 */ /* 0x010fea0003800000 */
[----:B------:R-:W4:Y:S02]  /*52a0*/  LDC R3, c[0x0][0x64c] ;  /* 0x00019300ff037b82 */ /* 0x000f240000000800 */
[----:B----4-:R-:W-:-:S05]  /*52b0*/  IADD3 R3, P0, R14, R3, RZ ;  /* 0x000000030e037210 */ /* 0x010fca0007f1e0ff */
        /* <DEDUP_REMOVED lines=8> */
.L_x_161:
[----:B------:R-:W-:Y:S01]  /*5340*/  ISETP.NE.AND P0, PT, R2, 0x1, PT ;  /* 0x000000010200780c */ /* 0x000fe20003f05270 */
[----:B--2---:R-:W-:Y:S01]  /*5350*/  VIADD R7, R20, 0xffffffff ;  /* 0xffffffff14077836 */ /* 0x004fe20000000000 */
[----:B01----:R-:W-:Y:S01]  /*5360*/  SHF.R.U64 R0, R4, R27, R5 ;  /* 0x0000001b04007219 */ /* 0x003fe20000001205 */
[----:B------:R-:W-:Y:S01]  /*5370*/  IMAD.MOV R13, RZ, RZ, -R13 ;  /* 0x000000ffff0d7224 */ /* 0x000fe200078e0a0d */
[----:B------:R-:W-:Y:S01]  /*5380*/  LOP3.LUT R5, R10, R25, RZ, 0xc0, !PT ;  /* 0x000000190a057212 */ /* 0x000fe200078ec0ff */
[----:B------:R-:W-:Y:S01]  /*5390*/  IMAD.MOV.U32 R4, RZ, RZ, 0x1 ;  /* 0x00000001ff047424 */ /* 0x000fe200078e00ff */
[----:B------:R-:W-:Y:S01]  /*53a0*/  LOP3.LUT R12, R12, R7, RZ, 0xc0, !PT ;  /* 0x000000070c0c7212 */ /* 0x000fe200078ec0ff */
[----:B------:R-:W-:Y:S02]  /*53b0*/  IMAD.MOV R3, RZ, RZ, -R0 ;  /* 0x000000ffff037224 */ /* 0x000fe400078e0a00 */
[----:B------:R-:W-:Y:S02]  /*53c0*/  IMAD R0, R26, R0, R5 ;  /* 0x000000001a007224 */ /* 0x000fe400078e0205 */
[----:B---3--:R-:W-:-:S02]  /*53d0*/  IMAD R3, R3, R30, R14 ;  /* 0x0000001e03037224 */ /* 0x008fc400078e020e */
[----:B------:R-:W-:Y:S02]  /*53e0*/  @P0 IMAD R21, R15, R13, R24 ;  /* 0x0000000d0f150224 */ /* 0x000fe400078e0218 */
[----:B------:R-:W-:Y:S01]  /*53f0*/  IMAD R5, R3, R20, R12 ;  /* 0x0000001403057224 */ /* 0x000fe200078e020c */
[----:B------:R-:W-:Y:S01]  /*5400*/  PRMT R3, R4, 0x7610, R3 ;  /* 0x0000761004037816 */ /* 0x000fe20000000003 */
[----:B------:R-:W-:-:S05]  /*5410*/  IMAD R0, R0, R31, R21 ;  /* 0x0000001f00007224 */ /* 0x000fca00078e0215 */
[----:B------:R-:W-:Y:S02]  /*5420*/  SEL R91, R5, R0, !P0 ;  /* 0x00000000055b7207 */ /* 0x000fe40004000000 */
[----:B------:R-:W-:-:S07]  /*5430*/  SEL R0, R0, R5, !P0 ;  /* 0x0000000500007207 */ /* 0x000fce0004000000 */
.L_x_159:
[----:B------:R-:W-:Y:S01]  /*5440*/  LOP3.LUT P0, RZ, R3, 0xff, RZ, 0xc0, !PT ;  /* 0x000000ff03ff7812 */ /* 0x000fe2000780c0ff */
[----:B------:R-:W-:-:S12]  /*5450*/  IMAD.MOV.U32 R90, RZ, RZ, R0 ;  /* 0x000000ffff5a7224 */ /* 0x000fd800078e0000 */
[----:B------:R-:W-:Y:S05]  /*5460*/  @P0 BRA `(.L_x_162) ;  /* 0xffffffb800ac0947 */ /* 0x000fea000383ffff */
[----:B------:R-:W-:Y:S05]  /*5470*/  EXIT ;  /* 0x000000000000794d */ /* 0x000fea0003800000 */
.L_x_3:
[----:B0-----:R-:W-:Y:S01]  /*5480*/  ULDC.64 UR4, c[0x0][0x650] ;  /* 0x0001940000047ab9 */ /* 0x001fe20000000a00 */
        /* <DEDUP_REMOVED lines=25> */
.L_x_164:
[--C-:B------:R-:W-:Y:S01]  /*5620*/  SHF.R.U64 R12, R10, R14, R11.reuse ;  /* 0x0000000e0a0c7219 */ /* 0x100fe2000000120b */
[----:B------:R-:W0:Y:S01]  /*5630*/  LDC R22, c[0x0][0x618] ;  /* 0x00018600ff167b82 */ /* 0x000e220000000800 */
[----:B------:R-:W-:Y:S01]  /*5640*/  I2FP.F32.U32 R6, R4 ;  /* 0x0000000400067245 */ /* 0x000fe20000201000 */
[----:B------:R-:W-:Y:S01]  /*5650*/  ULDC UR4, c[0x0][0x150] ;  /* 0x0000540000047ab9 */ /* 0x000fe20000000800 */
[----:B------:R-:W-:Y:S02]  /*5660*/  SHF.R.U32.HI R5, RZ, R14, R11 ;  /* 0x0000000eff057219 */ /* 0x000fe4000001160b */
[----:B------:R-:W-:Y:S01]  /*5670*/  IADD3 R9, P0, RZ, -R12, RZ ;  /* 0x8000000cff097210 */ /* 0x000fe20007f1e0ff */
[----:B------:R-:W-:Y:S01]  /*5680*/  FMUL R11, R6, UR4 ;  /* 0x00000004060b7c20 */ /* 0x000fe20008400000 */
[----:B------:R-:W-:Y:S01]  /*5690*/  ULDC UR4, c[0x0][0x154] ;  /* 0x0000550000047ab9 */ /* 0x000fe20000000800 */
[----:B------:R-:W1:Y:S02]  /*56a0*/  LDC.64 R24, c[0x0][0x640] ;  /* 0x00019000ff187b82 */ /* 0x000e640000000a00 */
[----:B------:R-:W-:-:S02]  /*56b0*/  IMAD.X R5, RZ, RZ, ~R5, P0 ;  /* 0x000000ffff057224 */ /* 0x000fc400000e0e05 */
[----:B------:R-:W2:Y:S01]  /*56c0*/  F2I.U32.TRUNC.NTZ R11, R11 ;  /* 0x0000000b000b7305 */ /* 0x000ea2000020f000 */
[----:B------:R-:W-:-:S03]  /*56d0*/  IMAD.WIDE.U32 R6, R9, R20, R16 ;  /* 0x0000001409067225 */ /* 0x000fc600078e0010 */
[----:B------:R-:W3:Y:S01]  /*56e0*/  LDC R13, c[0x0][0x144] ;  /* 0x00005100ff0d7b82 */ /* 0x000ee20000000800 */
[----:B------:R-:W-:-:S04]  /*56f0*/  IMAD R8, R5, R20, RZ ;  /* 0x0000001405087224 */ /* 0x000fc800078e02ff */
[----:B------:R-:W-:Y:S02]  /*5700*/  IMAD R5, R9, R21, R8 ;  /* 0x0000001509057224 */ /* 0x000fe400078e0208 */
[----:B------:R-:W-:Y:S01]  /*5710*/  IMAD.MOV.U32 R8, RZ, RZ, -0x1 ;  /* 0xffffffffff087424 */ /* 0x000fe200078e00ff */
[----:B------:R-:W4:Y:S01]  /*5720*/  LDC R14, c[0x0][0x608] ;  /* 0x00018200ff0e7b82 */ /* 0x000f220000000800 */
[----:B------:R-:W-:Y:S01]  /*5730*/  IMAD.IADD R5, R7, 0x1, R5 ;  /* 0x0000000107057824 */ /* 0x000fe200078e0205 */
[----:B------:R-:W-:-:S04]  /*5740*/  I2FP.F32.U32 R7, R3 ;  /* 0x0000000300077245 */ /* 0x000fc80000201000 */
[-C--:B0-----:R-:W-:Y:S01]  /*5750*/  SHF.R.U64 R10, R6, R22.reuse, R5 ;  /* 0x00000016060a7219 */ /* 0x081fe20000001205 */
[----:B--2---:R-:W-:Y:S01]  /*5760*/  IMAD.MOV R6, RZ, RZ, -R11 ;  /* 0x000000ffff067224 */ /* 0x004fe200078e0a0b */
[----:B------:R-:W0:Y:S01]  /*5770*/  LDC R9, c[0x0][0x658] ;  /* 0x00019600ff097b82 */ /* 0x000e220000000800 */
[----:B-1----:R-:W-:Y:S01]  /*5780*/  ISETP.NE.U32.AND P0, PT, R24, RZ, PT ;  /* 0x000000ff1800720c */ /* 0x002fe20003f05070 */
[----:B------:R-:W-:Y:S01]  /*5790*/  FMUL R7, R7, UR4 ;  /* 0x0000000407077c20 */ /* 0x000fe20008400000 */
[----:B------:R-:W-:Y:S02]  /*57a0*/  SHF.R.U32.HI R5, RZ, R22, R5 ;  /* 0x00000016ff057219 */ /* 0x000fe40000011605 */
[----:B------:R-:W-:-:S03]  /*57b0*/  ISETP.NE.AND.EX P0, PT, R25, RZ, PT, P0 ;  /* 0x000000ff1900720c */ /* 0x000fc60003f05300 */
[----:B------:R-:W1:Y:S01]  /*57c0*/  LDC R20, c[0x0][0x148] ;  /* 0x00005200ff147b82 */ /* 0x000e620000000800 */
[----:B---3--:R-:W-:Y:S02]  /*57d0*/  IMAD R23, R13, R6, R4 ;  /* 0x000000060d177224 */ /* 0x008fe400078e0204 */
[----:B------:R-:W-:-:S05]  /*57e0*/  IMAD.MOV.U32 R6, RZ, RZ, 0x1 ;  /* 0x00000001ff067424 */ /* 0x000fca00078e00ff */
[----:B------:R-:W2:Y:S01]  /*57f0*/  LDC R21, c[0x0][0x600] ;  /* 0x00018000ff157b82 */ /* 0x000ea20000000800 */
[-CC-:B----4-:R-:W-:Y:S02]  /*5800*/  SHF.R.U64 R13, R10, R14.reuse, R5.reuse ;  /* 0x0000000e0a0d7219 */ /* 0x190fe40000001205 */
[----:B------:R-:W-:Y:S02]  /*5810*/  SHF.R.U32.HI R4, RZ, R14, R5 ;  /* 0x0000000eff047219 */ /* 0x000fe40000011605 */
[----:B------:R3:W4:Y:S03]  /*5820*/  F2I.U32.TRUNC.NTZ R14, R7 ;  /* 0x00000007000e7305 */ /* 0x000726000020f000 */
[----:B------:R-:W1:Y:S01]  /*5830*/  LDC R26, c[0x0][0x648] ;  /* 0x00019200ff1a7b82 */ /* 0x000e620000000800 */
[-C--:B0-----:R-:W-:Y:S02]  /*5840*/  SHF.R.U64 R15, R13, R9.reuse, R4 ;  /* 0x000000090d0f7219 */ /* 0x081fe40000001204 */
[----:B------:R-:W-:-:S02]  /*5850*/  SHF.L.U32 R8, R8, R9, RZ ;  /* 0x0000000908087219 */ /* 0x000fc400000006ff */
[-C--:B------:R-:W-:Y:S01]  /*5860*/  SHF.R.U32.HI R5, RZ, R9.reuse, R4 ;  /* 0x00000009ff057219 */ /* 0x080fe20000011604 */
[----:B------:R-:W-:Y:S01]  /*5870*/  IMAD.MOV.U32 R4, RZ, RZ, R15 ;  /* 0x000000ffff047224 */ /* 0x000fe200078e000f */
[----:B------:R-:W-:Y:S01]  /*5880*/  SHF.L.U32 R22, R6, R9, RZ ;  /* 0x0000000906167219 */ /* 0x000fe200000006ff */
[----:B------:R-:W0:Y:S01]  /*5890*/  LDC R27, c[0x0][0x638] ;  /* 0x00018e00ff1b7b82 */ /* 0x000e220000000800 */
[----:B------:R-:W-:-:S07]  /*58a0*/  LOP3.LUT R28, RZ, R8, RZ, 0x33, !PT ;  /* 0x00000008ff1c7212 */ /* 0x000fce00078e33ff */
        /* <DEDUP_REMOVED lines=12> */
.L_x_165:
[----:B------:R-:W-:Y:S01]  /*5970*/  ISETP.NE.AND P0, PT, R2, 0x1, PT ;  /* 0x000000010200780c */ /* 0x000fe20003f05270 */
[----:B--2---:R-:W-:Y:S01]  /*5980*/  VIADD R7, R21, 0xffffffff ;  /* 0xffffffff15077836 */ /* 0x004fe20000000000 */
[----:B-1----:R-:W-:Y:S01]  /*5990*/  SHF.R.U64 R5, R4, R26, R5 ;  /* 0x0000001a04057219 */ /* 0x002fe20000001205 */
[----:B------:R-:W-:Y:S01]  /*59a0*/  IMAD.MOV R14, RZ, RZ, -R14 ;  /* 0x000000ffff0e7224 */ /* 0x000fe200078e0a0e */
[----:B------:R-:W-:Y:S01]  /*59b0*/  LOP3.LUT R4, R13, R28, RZ, 0xc0, !PT ;  /* 0x0000001c0d047212 */ /* 0x000fe200078ec0ff */
[----:B------:R-:W-:Y:S01]  /*59c0*/  IMAD.MOV.U32 R8, RZ, RZ, R12 ;  /* 0x000000ffff087224 */ /* 0x000fe200078e000c */
[----:B------:R-:W-:Y:S01]  /*59d0*/  LOP3.LUT R10, R10, R7, RZ, 0xc0, !PT ;  /* 0x000000070a0a7212 */ /* 0x000fe200078ec0ff */
[----:B------:R-:W-:Y:S02]  /*59e0*/  IMAD.MOV R6, RZ, RZ, -R5 ;  /* 0x000000ffff067224 */ /* 0x000fe400078e0a05 */
[----:B------:R-:W-:-:S04]  /*59f0*/  IMAD R4, R22, R5, R4 ;  /* 0x0000000516047224 */ /* 0x000fc800078e0204 */
[----:B------:R-:W-:Y:S02]  /*5a00*/  @P0 IMAD R23, R20, R14, R3 ;  /* 0x0000000e14170224 */ /* 0x000fe400078e0203 */
[----:B0-----:R-:W-:Y:S02]  /*5a10*/  IMAD R3, R6, R27, R15 ;  /* 0x0000001b06037224 */ /* 0x001fe400078e020f */
[----:B------:R-:W-:Y:S02]  /*5a20*/  IMAD R7, R4, R29, R23 ;  /* 0x0000001d04077224 */ /* 0x000fe400078e0217 */
[----:B------:R-:W-:Y:S02]  /*5a30*/  IMAD R4, R3, R21, R10 ;  /* 0x0000001503047224 */ /* 0x000fe400078e020a */
[----:B------:R-:W-:-:S03]  /*5a40*/  IMAD.MOV.U32 R6, RZ, RZ, 0x1 ;  /* 0x00000001ff067424 */ /* 0x000fc600078e00ff */
[----:B------:R-:W-:Y:S02]  /*5a50*/  SEL R9, R4, R7, !P0 ;  /* 0x0000000704097207 */ /* 0x000fe40004000000 */
[----:B------:R-:W-:-:S07]  /*5a60*/  SEL R7, R7, R4, !P0 ;  /* 0x0000000407077207 */ /* 0x000fce0004000000 */
.L_x_163:
[----:B------:R-:W-:-:S08]  /*5a70*/  NOP ;  /* 0x0000000000007918 */ /* 0x000fd00000000000 */
[----:B------:R-:W0:-:S00]  /*5a80*/  USETMAXREG.DEALLOC.CTAPOOL 0x28 ;  /* 0x00000028000079c8 */ /* 0x000e0000080e0500 */
[----:B0-----:R-:W-:-:S13]  /*5a90*/  ISETP.NE.AND P0, PT, R0, RZ, PT ;  /* 0x000000ff0000720c */ /* 0x001fda0003f05270 */
[----:B------:R-:W-:Y:S05]  /*5aa0*/  @P0 EXIT ;  /* 0x000000000000094d */ /* 0x000fea0003800000 */
[----:B------:R-:W-:Y:S01]  /*5ab0*/  LOP3.LUT P0, RZ, R6, 0xff, RZ, 0xc0, !PT ;  /* 0x000000ff06ff7812 */ /* 0x000fe2000780c0ff */
[----:B------:R-:W-:Y:S02]  /*5ac0*/  IMAD.MOV.U32 R3, RZ, RZ, 0x1 ;  /* 0x00000001ff037424 */ /* 0x000fe400078e00ff */
[----:B------:R-:W-:-:S10]  /*5ad0*/  IMAD.MOV.U32 R0, RZ, RZ, RZ ;  /* 0x000000ffff007224 */ /* 0x000fd400078e00ff */
[----:B------:R-:W-:Y:S05]  /*5ae0*/  @!P0 BRA `(.L_x_166) ;  /* 0x0000000c002c8947 */ /* 0x000fea0003800000 */
[----:B------:R-:W0:Y:S01]  /*5af0*/  LDC R0, c[0x0][0x28c] ;  /* 0x0000a300ff007b82 */ /* 0x000e220000000800 */
[----:B------:R-:W-:Y:S01]  /*5b00*/  ULDC UR5, c[0x0][0x600] ;  /* 0x0001800000057ab9 */ /* 0x000fe20000000800 */
[----:B------:R-:W-:Y:S01]  /*5b10*/  ULDC UR4, c[0x0][0xc] ;  /* 0x0000030000047ab9 */ /* 0x000fe20000000800 */
[----:B------:R-:W-:Y:S01]  /*5b20*/  UIADD3 UR16, UR5, -0x1, URZ ;  /* 0xffffffff05107890 */ /* 0x000fe2000fffe03f */
[C---:B------:R-:W-:Y:S01]  /*5b30*/  LOP3.LUT P2, RZ, R18.reuse, 0x7f, RZ, 0xc0, !PT ;  /* 0x0000007f12ff7812 */ /* 0x040fe2000784c0ff */
[----:B------:R-:W-:Y:S01]  /*5b40*/  ULDC UR6, c[0x0][0x658] ;  /* 0x0001960000067ab9 */ /* 0x000fe20000000800 */
[----:B------:R-:W-:Y:S01]  /*5b50*/  ULDC UR5, c[0x0][0x10] ;  /* 0x0000040000057ab9 */ /* 0x000fe20000000800 */
[----:B------:R-:W-:Y:S01]  /*5b60*/  UMOV UR7, 0xffffffff ;  /* 0xffffffff00077882 */ /* 0x000fe20000000000 */
[----:B------:R-:W-:Y:S01]  /*5b70*/  UMOV UR8, 0x1 ;  /* 0x0000000100087882 */ /* 0x000fe20000000000 */
[----:B------:R-:W-:Y:S01]  /*5b80*/  UIMAD.WIDE.U32 UR4, UR4, UR5, URZ ;  /* 0x00000005040472a5 */ /* 0x000fe2000f8e003f */
[----:B------:R-:W-:Y:S01]  /*5b90*/  LOP3.LUT P0, RZ, R18, 0x1f, RZ, 0xc0, !PT ;  /* 0x0000001f12ff7812 */ /* 0x000fe2000780c0ff */
[----:B------:R-:W-:Y:S01]  /*5ba0*/  USHF.L.U32 UR7, UR7, UR6, URZ ;  /* 0x0000000607077299 */ /* 0x000fe2000800063f */
[----:B------:R-:W-:Y:S01]  /*5bb0*/  BSSY B0, `(.L_x_166) ;  /* 0x00000be000007945 */ /* 0x000fe20003800000 */
[----:B------:R-:W-:Y:S01]  /*5bc0*/  USHF.L.U32 UR18, UR8, UR6, URZ ;  /* 0x0000000608127299 */ /* 0x000fe2000800063f */
[----:B------:R-:W-:Y:S01]  /*5bd0*/  IMAD.MOV.U32 R11, RZ, RZ, 0x1 ;  /* 0x00000001ff0b7424 */ /* 0x000fe200078e00ff */
[----:B------:R-:W-:Y:S01]  /*5be0*/  LOP3.LUT R18, R19, 0x2, RZ, 0xfc, !PT ;  /* 0x0000000213127812 */ /* 0x000fe200078efcff */
[----:B------:R-:W-:Y:S01]  /*5bf0*/  ULDC UR6, c[0x0][0x14] ;  /* 0x0000050000067ab9 */ /* 0x000fe20000000800 */
[----:B------:R-:W-:Y:S01]  /*5c00*/  PLOP3.LUT P0, PT, P0, P2, PT, 0x8a, 0x0 ;  /* 0x000000000000781c */ /* 0x000fe20000705172 */
[----:B------:R-:W-:-:S02]  /*5c10*/  UIMAD.WIDE.U32 UR20, UR4, UR6, URZ ;  /* 0x00000006041472a5 */ /* 0x000fc4000f8e003f */
[----:B------:R-:W-:Y:S02]  /*5c20*/  UIMAD UR13, UR5, UR6, URZ ;  /* 0x00000006050d72a4 */ /* 0x000fe4000f8e023f */
[----:B------:R-:W-:Y:S01]  /*5c30*/  ULOP3.LUT UR17, URZ, UR7, URZ, 0x33, !UPT ;  /* 0x000000073f117292 */ /* 0x000fe2000f8e333f */
[----:B0-----:R-:W-:Y:S01]  /*5c40*/  VIADD R0, R0, 0x3f ;  /* 0x0000003f00007836 */ /* 0x001fe20000000000 */
[----:B------:R-:W-:Y:S01]  /*5c50*/  UIADD3 UR13, UR21, UR13, URZ ;  /* 0x0000000d150d7290 */ /* 0x000fe2000fffe03f */
[----:B------:R-:W-:-:S03]  /*5c60*/  ULDC.64 UR22, c[0x0][0x198] ;  /* 0x0000660000167ab9 */ /* 0x000fc60000000a00 */
[----:B------:R-:W-:-:S04]  /*5c70*/  SHF.R.S32.HI R3, RZ, 0x1f, R0 ;  /* 0x0000001fff037819 */ /* 0x000fc80000011400 */
[----:B------:R-:W-:Y:S01]  /*5c80*/  LEA.HI R3, R3, R0, RZ, 0x6 ;  /* 0x0000000003037211 */ /* 0x000fe200078f30ff */
[----:B------:R-:W-:-:S03]  /*5c90*/  IMAD.MOV.U32 R0, RZ, RZ, RZ ;  /* 0x000000ffff007224 */ /* 0x000fc600078e00ff */
[----:B------:R-:W-:Y:S01]  /*5ca0*/  SHF.R.S32.HI R13, RZ, 0x6, R3 ;  /* 0x00000006ff0d7819 */ /* 0x000fe20000011403 */
[----:B------:R-:W-:-:S04]  /*5cb0*/  IMAD.MOV.U32 R3, RZ, RZ, 0x1 ;  /* 0x00000001ff037424 */ /* 0x000fc800078e00ff */
[----:B------:R-:W-:-:S07]  /*5cc0*/  VIADD R10, R13, 0x1 ;  /* 0x000000010d0a7836 */ /* 0x000fce0000000000 */
.L_x_178:
[----:B------:R-:W-:-:S03]  /*5cd0*/  UMOV UR4, 0xffffffff ;  /* 0xffffffff00047882 */ /* 0x000fc60000000000 */
[----:B------:R-:W-:Y:S05]  /*5ce0*/  BRA.DIV UR4, `(.L_x_167) ;  /* 0x0000000e04947947 */ /* 0x000fea000b800000 */
[----:B------:R-:W-:-:S13]  /*5cf0*/  ELECT P6, URZ, PT ;  /* 0x00000000003f782f */ /* 0x000fda00038c0000 */
.L_x_189:
[----:B------:R-:W0:Y:S01]  /*5d00*/  LDC R4, c[0x0][0x28c] ;  /* 0x0000a300ff047b82 */ /* 0x000e220000000800 */
[----:B------:R-:W-:Y:S01]  /*5d10*/  BSSY B1, `(.L_x_168) ;  /* 0x0000035000017945 */ /* 0x000fe20003800000 */
[----:B0-----:R-:W-:-:S13]  /*5d20*/  ISETP.LT.OR P6, PT, R4, 0x1, !P6 ;  /* 0x000000010400780c */ /* 0x001fda00077c1670 */
[----:B------:R-:W-:Y:S05]  /*5d30*/  @P6 BRA `(.L_x_169) ;  /* 0x0000000000c86947 */ /* 0x000fea0003800000 */
[----:B------:R-:W-:Y:S02]  /*5d40*/  IMAD.SHL.U32 R14, R9, 0x80, RZ ;  /* 0x00000080090e7824 */ /* 0x000fe400078e00ff */
[----:B------:R-:W-:Y:S02]  /*5d50*/  IMAD.SHL.U32 R15, R7, 0x80, RZ ;  /* 0x00000080070f7824 */ /* 0x000fe400078e00ff */
[----:B------:R-:W-:Y:S02]  /*5d60*/  IMAD.MOV.U32 R20, RZ, RZ, RZ ;  /* 0x000000ffff147224 */ /* 0x000fe400078e00ff */
[----:B------:R-:W-:Y:S02]  /*5d70*/  IMAD.MOV.U32 R4, RZ, RZ, R10 ;  /* 0x000000ffff047224 */ /* 0x000fe400078e000a */
[----:B------:R-:W-:Y:S02]  /*5d80*/  IMAD.MOV.U32 R5, RZ, RZ, R3 ;  /* 0x000000ffff057224 */ /* 0x000fe400078e0003 */
[----:B------:R-:W-:-:S07]  /*5d90*/  IMAD.MOV.U32 R6, RZ, RZ, R0 ;  /* 0x000000ffff067224 */ /* 0x000fce00078e0000 */
.L_x_173:
[----:B------:R-:W0:Y:S01]  /*5da0*/  S2R R12, SR_CgaCtaId ;  /* 0x00000000000c7919 */ /* 0x000e220000008800 */
[----:B------:R-:W-:Y:S01]  /*5db0*/  MOV R7, 0x400 ;  /* 0x0000040000077802 */ /* 0x000fe20000000f00 */
[----:B------:R-:W1:Y:S03]  /*5dc0*/  @!P2 LDC R9, c[0x0][0x500] ;  /* 0x00014000ff09ab82 */ /* 0x000e660000000800 */
[----:B0-----:R-:W-:Y:S02]  /*5dd0*/  LEA R21, R12, R7, 0x18 ;  /* 0x000000070c157211 */ /* 0x001fe400078ec0ff */
[----:B------:R-:W-:-:S03]  /*5de0*/  SHF.L.U32 R7, R5, 0x1f, RZ ;  /* 0x0000001f05077819 */ /* 0x000fc600000006ff */
[----:B------:R-:W-:-:S04]  /*5df0*/  IMAD R12, R6, 0x8, R21 ;  /* 0x00000008060c7824 */ /* 0x000fc800078e0215 */
[----:B------:R-:W0:Y:S02]  /*5e00*/  SYNCS.PHASECHK.TRANS64.TRYWAIT P1, [R12+URZ+0x20], R7 ;  /* 0x000020070c0075a7 */ /* 0x000e24000802017f */
[----:B01----:R-:W-:Y:S05]  /*5e10*/  @!P1 BRA `(.L_x_170) ;  /* 0x0000000c00689947 */ /* 0x003fea0003800000 */
.L_x_190:
[----:B0-----:R-:W-:Y:S01]  /*5e20*/  PRMT R7, R18, 0x9910, RZ ;  /* 0x0000991012077816 */ /* 0x001fe200000000ff */
[----:B------:R0:W-:Y:S03]  /*5e30*/  @!P2 SYNCS.ARRIVE.TRANS64 RZ, [R12+URZ], R9 ;  /* 0x000000090cffa9a7 */ /* 0x0001e6000800003f */
[----:B------:R-:W-:-:S13]  /*5e40*/  ISETP.NE.AND P1, PT, R7, 0x2, PT ;  /* 0x000000020700780c */ /* 0x000fda0003f25270 */
[----:B0-----:R-:W-:Y:S05]  /*5e50*/  @P1 BRA `(.L_x_171) ;  /* 0x0000000000041947 */ /* 0x001fea0003800000 */
[----:B------:R-:W-:Y:S01]  /*5e60*/  BPT.TRAP 0x1 ;  /* 0x000000040000795c */ /* 0x000fe20000300000 */
.L_x_171:
[----:B------:R-:W-:Y:S05]  /*5e70*/  @P0 BRA `(.L_x_172) ;  /* 0x0000000000040947 */ /* 0x000fea0003800000 */
[----:B------:R-:W-:Y:S01]  /*5e80*/  BPT.TRAP 0x1 ;  /* 0x000000040000795c */ /* 0x000fe20000300000 */
.L_x_172:
[----:B------:R-:W-:Y:S01]  /*5e90*/  IMAD R21, R6, 0x2000, R21 ;  /* 0x0000200006157824 */ /* 0x000fe200078e0215 */
[----:B------:R-:W-:Y:S01]  /*5ea0*/  R2UR UR9, R12 ;  /* 0x000000000c0972ca */ /* 0x000fe200000e0000 */
[----:B------:R-:W-:Y:S01]  /*5eb0*/  VIADD R4, R4, 0xffffffff ;  /* 0xffffffff04047836 */ /* 0x000fe20000000000 */
[----:B------:R-:W-:Y:S01]  /*5ec0*/  UIADD3 UR4, UP0, UR22, 0xf0, URZ ;  /* 0x000000f016047890 */ /* 0x000fe2000ff1e03f */
[----:B------:R-:W-:Y:S01]  /*5ed0*/  R2UR UR11, R15 ;  /* 0x000000000f0b72ca */ /* 0x000fe200000e0000 */
[----:B------:R-:W-:Y:S01]  /*5ee0*/  UIADD3 UR24, UP1, UR22, 0x1f0, URZ ;  /* 0x000001f016187890 */ /* 0x000fe2000ff3e03f */
[----:B------:R-:W-:Y:S01]  /*5ef0*/  R2UR UR8, R21 ;  /* 0x00000000150872ca */ /* 0x000fe200000e0000 */
[----:B------:R-:W-:Y:S01]  /*5f00*/  UIADD3.X UR5, URZ, UR23, URZ, UP0, !UPT ;  /* 0x000000173f057290 */ /* 0x000fe200087fe43f */
[----:B------:R-:W-:Y:S01]  /*5f10*/  R2UR UR10, R20 ;  /* 0x00000000140a72ca */ /* 0x000fe200000e0000 */
[----:B------:R-:W-:Y:S01]  /*5f20*/  VIADD R6, R6, 0x1 ;  /* 0x0000000106067836 */ /* 0x000fe20000000000 */
[----:B------:R-:W-:Y:S01]  /*5f30*/  R2UR UR12, R8 ;  /* 0x00000000080c72ca */ /* 0x000fe200000e0000 */
[----:B------:R-:W-:Y:S01]  /*5f40*/  UIADD3.X UR25, URZ, UR23, URZ, UP1, !UPT ;  /* 0x000000173f197290 */ /* 0x000fe20008ffe43f */
[----:B------:R-:W-:Y:S01]  /*5f50*/  R2UR UR19, R14 ;  /* 0x000000000e1372ca */ /* 0x000fe200000e0000 */
[----:B------:R-:W-:Y:S01]  /*5f60*/  UMOV UR6, 0x0 ;  /* 0x0000000000067882 */ /* 0x000fe20000000000 */
[----:B------:R-:W-:Y:S01]  /*5f70*/  ISETP.GT.AND P3, PT, R4, 0x1, PT ;  /* 0x000000010400780c */ /* 0x000fe20003f64270 */
[----:B------:R-:W-:Y:S01]  /*5f80*/  UMOV UR7, 0x10000000 ;  /* 0x1000000000077882 */ /* 0x000fe20000000000 */
[----:B------:R-:W-:Y:S01]  /*5f90*/  ISETP.NE.AND P1, PT, R6, 0x4, PT ;  /* 0x000000040600780c */ /* 0x000fe20003f25270 */
[----:B------:R-:W-:-:S02]  /*5fa0*/  VIADD R20, R20, 0x40 ;  /* 0x0000004014147836 */ /* 0x000fc40000000000 */
[----:B------:R-:W-:Y:S01]  /*5fb0*/  UIADD3 UR14, UR8, 0x100, URZ ;  /* 0x00000100080e7890 */ /* 0x000fe2000fffe03f */
[----:B------:R-:W-:Y:S01]  /*5fc0*/  SEL R12, RZ, 0x1, P1 ;  /* 0x00000001ff0c7807 */ /* 0x000fe20000800000 */
[----:B------:R-:W-:Y:S01]  /*5fd0*/  UIADD3 UR15, UR8, 0x8100, URZ ;  /* 0x00008100080f7890 */ /* 0x000fe2000fffe03f */
[----:B------:R-:W-:Y:S02]  /*5fe0*/  SEL R6, R6, RZ, P1 ;  /* 0x000000ff06067207 */ /* 0x000fe40000800000 */
[----:B------:R-:W-:Y:S02]  /*5ff0*/  LOP3.LUT R5, R5, R12, RZ, 0x3c, !PT ;  /* 0x0000000c05057212 */ /* 0x000fe400078e3cff */
[----:B------:R-:W-:Y:S02]  /*6000*/  UMOV UR8, UR14 ;  /* 0x0000000e00087c82 */ /* 0x000fe40008000000 */
[----:B------:R0:W-:Y:S02]  /*6010*/  UTMALDG.3D [UR8], [UR4], desc[UR6] ;  /* 0x00000608040075b4 */ /* 0x0001e40008011000 */
[----:B0-----:R-:W-:Y:S01]  /*6020*/  UMOV UR8, UR15 ;  /* 0x0000000f00087c82 */ /* 0x001fe20008000000 */
[----:B------:R-:W-:-:S02]  /*6030*/  UMOV UR11, UR19 ;  /* 0x00000013000b7c82 */ /* 0x000fc40008000000 */
[----:B------:R0:W-:Y:S02]  /*6040*/  UTMALDG.3D [UR8], [UR24], desc[UR6] ;  /* 0x00000608180075b4 */ /* 0x0001e40008011000 */
[----:B0-----:R-:W-:Y:S05]  /*6050*/  @P3 BRA `(.L_x_173) ;  /* 0xfffffffc00503947 */ /* 0x001fea000383ffff */
.L_x_169:
[----:B------:R-:W-:Y:S05]  /*6060*/  BSYNC B1 ;  /* 0x0000000000017941 */ /* 0x000fea0003800000 */
.L_x_168:
[----:B------:R-:W-:Y:S01]  /*6070*/  LOP3.LUT P3, RZ, R11, 0xff, RZ, 0xc0, !PT ;  /* 0x000000ff0bff7812 */ /* 0x000fe2000786c0ff */
[----:B------:R-:W-:Y:S01]  /*6080*/  IMAD.IADD R0, R13, 0x1, R0 ;  /* 0x000000010d007824 */ /* 0x000fe200078e0200 */
[----:B------:R-:W-:Y:S01]  /*6090*/  IADD3 R16, P4, R16, UR20, RZ ;  /* 0x0000001410107c10 */ /* 0x000fe2000ff9e0ff */
[----:B------:R-:W-:Y:S01]  /*60a0*/  ULDC.64 UR4, c[0x0][0x650] ;  /* 0x0001940000047ab9 */ /* 0x000fe20000000a00 */
[----:B------:R-:W-:Y:S01]  /*60b0*/  BSSY B1, `(.L_x_174) ;  /* 0x000006b000017945 */ /* 0x000fe20003800000 */
[----:B------:R-:W-:Y:S01]  /*60c0*/  IMAD.MOV.U32 R7, RZ, RZ, -0x1 ;  /* 0xffffffffff077424 */ /* 0x000fe200078e00ff */
[----:B------:R-:W-:Y:S01]  /*60d0*/  SHF.R.U32.HI R4, RZ, 0x2, R0 ;  /* 0x00000002ff047819 */ /* 0x000fe20000011600 */
[----:B------:R-:W-:Y:S01]  /*60e0*/  IMAD.MOV.U32 R9, RZ, RZ, -0x1 ;  /* 0xffffffffff097424 */ /* 0x000fe200078e00ff */
[----:B------:R-:W-:Y:S01]  /*60f0*/  ISETP.GT.U32.AND P1, PT, R0, 0x3, PT ;  /* 0x000000030000780c */ /* 0x000fe20003f24070 */
[----:B------:R-:W-:Y:S01]  /*6100*/  IMAD.MOV.U32 R8, RZ, RZ, -0x1 ;  /* 0xffffffffff087424 */ /* 0x000fe200078e00ff */
[----:B------:R-:W-:-:S02]  /*6110*/  LOP3.LUT R4, R4, 0x1, RZ, 0xc0, !PT ;  /* 0x0000000104047812 */ /* 0x000fc400078ec0ff */
[----:B------:R-:W-:Y:S01]  /*6120*/  ISETP.LT.U32.AND P1, PT, R13, 0x4, P1 ;  /* 0x000000040d00780c */ /* 0x000fe20000f21070 */
[----:B------:R-:W0:Y:S01]  /*6130*/  @P3 S2R R6, SR_CgaCtaId ;  /* 0x0000000000063919 */ /* 0x000e220000008800 */
[----:B------:R-:W-:Y:S02]  /*6140*/  @P3 MOV R5, 0x400 ;  /* 0x0000040000053802 */ /* 0x000fe40000000f00 */
[----:B------:R-:W-:Y:S02]  /*6150*/  IADD3.X R17, R17, UR13, RZ, P4, !PT ;  /* 0x0000000d11117c10 */ /* 0x000fe4000a7fe4ff */
[----:B------:R-:W-:Y:S02]  /*6160*/  ISETP.GE.U32.AND P4, PT, R16, UR4, PT ;  /* 0x0000000410007c0c */ /* 0x000fe4000bf86070 */
[----:B------:R-:W-:Y:S02]  /*6170*/  LOP3.LUT R0, R0, 0x3, RZ, 0xc0, !PT ;  /* 0x0000000300007812 */ /* 0x000fe400078ec0ff */
[----:B------:R-:W-:-:S02]  /*6180*/  PRMT R11, RZ, 0x7610, R11 ;  /* 0x00007610ff0b7816 */ /* 0x000fc4000000000b */
[----:B0-----:R-:W-:-:S04]  /*6190*/  @P3 LEA R5, R6, R5, 0x18 ;  /* 0x0000000506053211 */ /* 0x001fc800078ec0ff */
[----:B------:R0:W-:Y:S01]  /*61a0*/  @P3 SYNCS.ARRIVE.TRANS64.A1T0 RZ, [R5+URZ+0x58], RZ ;  /* 0x000058ff05ff39a7 */ /* 0x0001e2000810003f */
[----:B------:R-:W-:Y:S02]  /*61b0*/  ISETP.NE.U32.AND P3, PT, R4, 0x1, PT ;  /* 0x000000010400780c */ /* 0x000fe40003f65070 */
[----:B------:R-:W-:Y:S02]  /*61c0*/  SEL R4, RZ, 0x1, !P1 ;  /* 0x00000001ff047807 */ /* 0x000fe40004800000 */
[----:B------:R-:W-:Y:S02]  /*61d0*/  ISETP.GE.U32.AND.EX P1, PT, R17, UR5, PT, P4 ;  /* 0x0000000511007c0c */ /* 0x000fe4000bf26140 */
[----:B------:R-:W-:-:S04]  /*61e0*/  ISETP.GT.U32.AND P3, PT, R13, 0x3, !P3 ;  /* 0x000000030d00780c */ /* 0x000fc80005f64070 */
[----:B0-----:R-:W-:-:S04]  /*61f0*/  SEL R5, RZ, 0x1, !P3 ;  /* 0x00000001ff057807 */ /* 0x001fc80005800000 */
[--C-:B------:R-:W-:Y:S02]  /*6200*/  LOP3.LUT R3, R5, R3, R4.reuse, 0x96, !PT ;  /* 0x0000000305037212 */ /* 0x100fe400078e9604 */
[----:B------:R-:W-:Y:S01]  /*6210*/  PRMT R4, RZ, 0x7610, R4 ;  /* 0x00007610ff047816 */ /* 0x000fe20000000004 */
[----:B------:R-:W-:Y:S06]  /*6220*/  @P1 BRA `(.L_x_175) ;  /* 0x00000004004c1947 */ /* 0x000fec0003800000 */
[----:B------:R-:W-:Y:S01]  /*6230*/  ULDC.64 UR4, c[0x0][0x628] ;  /* 0x00018a0000047ab9 */ /* 0x000fe20000000a00 */
[----:B------:R-:W0:Y:S01]  /*6240*/  S2R R14, SR_CTAID.X ;  /* 0x00000000000e7919 */ /* 0x000e220000002500 */
[----:B------:R-:W-:Y:S01]  /*6250*/  ISETP.NE.U32.AND P1, PT, RZ, UR4, PT ;  /* 0x00000004ff007c0c */ /* 0x000fe2000bf25070 */
[----:B------:R-:W-:Y:S01]  /*6260*/  ULDC UR7, c[0x0][0x630] ;  /* 0x00018c0000077ab9 */ /* 0x000fe20000000800 */
[----:B------:R-:W-:Y:S01]  /*6270*/  IMAD.MOV.U32 R4, RZ, RZ, R16 ;  /* 0x000000ffff047224 */ /* 0x000fe200078e0010 */
[----:B------:R-:W1:Y:S01]  /*6280*/  S2R R12, SR_CTAID.Y ;  /* 0x00000000000c7919 */ /* 0x000e620000002600 */
[----:B------:R-:W-:Y:S01]  /*6290*/  ISETP.NE.AND.EX P1, PT, RZ, UR5, PT, P1 ;  /* 0x00000005ff007c0c */ /* 0x000fe2000bf25310 */
[----:B------:R-:W-:-:S12]  /*62a0*/  IMAD.MOV.U32 R5, RZ, RZ, R17 ;  /* 0x000000ffff057224 */ /* 0x000fd800078e0011 */
[----:B------:R-:W-:Y:S05]  /*62b0*/  @!P1 BRA `(.L_x_176) ;  /* 0x0000000000289947 */ /* 0x000fea0003800000 */
[----:B------:R-:W-:Y:S02]  /*62c0*/  ULDC UR6, c[0x0][0x634] ;  /* 0x00018d0000067ab9 */ /* 0x000fe40000000800 */
[----:B------:R-:W-:-:S05]  /*62d0*/  IADD3 R9, P1, R16, UR6, RZ ;  /* 0x0000000610097c10 */ /* 0x000fca000ff3e0ff */
[----:B------:R-:W-:-:S04]  /*62e0*/  IMAD.X R15, RZ, RZ, R17, P1 ;  /* 0x000000ffff0f7224 */ /* 0x000fc800008e0611 */
[----:B------:R-:W-:-:S04]  /*62f0*/  IMAD.WIDE.U32 R6, R15, UR4, RZ ;  /* 0x000000040f067c25 */ /* 0x000fc8000f8e00ff */
[----:B------:R-:W-:-:S04]  /*6300*/  IMAD.WIDE.U32 R6, P1, R9, UR5, R6 ;  /* 0x0000000509067c25 */ /* 0x000fc8000f820006 */
[----:B------:R-:W-:-:S04]  /*6310*/  IMAD.WIDE.U32 R8, R9, UR4, RZ ;  /* 0x0000000409087c25 */ /* 0x000fc8000f8e00ff */
[----:B------:R-:W-:Y:S01]  /*6320*/  IMAD.X R5, RZ, RZ, RZ, P1 ;  /* 0x000000ffff057224 */ /* 0x000fe200008e06ff */
[----:B------:R-:W-:Y:S01]  /*6330*/  IADD3 RZ, P1, R9, R6, RZ ;  /* 0x0000000609ff7210 */ /* 0x000fe20007f3e0ff */
[----:B------:R-:W-:-:S04]  /*6340*/  IMAD.MOV.U32 R4, RZ, RZ, R7 ;  /* 0x000000ffff047224 */ /* 0x000fc800078e0007 */
[----:B------:R-:W-:-:S08]  /*6350*/  IMAD.WIDE.U32.X R4, R15, UR5, R4, P1 ;  /* 0x000000050f047c25 */ /* 0x000fd000088e0404 */
.L_x_176:
[--C-:B------:R-:W-:Y:S01]  /*6360*/  SHF.R.U64 R8, R4, UR7, R5.reuse ;  /* 0x0000000704087c19 */ /* 0x100fe20008001205 */
[----:B------:R-:W-:Y:S01]  /*6370*/  ULDC.64 UR4, c[0x0][0x620] ;  /* 0x0001880000047ab9 */ /* 0x000fe20000000a00 */
[----:B------:R-:W-:Y:S01]  /*6380*/  SHF.R.U32.HI R4, RZ, UR7, R5 ;  /* 0x00000007ff047c19 */ /* 0x000fe20008011605 */
[----:B------:R-:W2:Y:S01]  /*6390*/  LDC R25, c[0x0][0x144] ;  /* 0x00005100ff197b82 */ /* 0x000ea20000000800 */
[----:B------:R-:W-:Y:S01]  /*63a0*/  IADD3 R7, P1, RZ, -R8, RZ ;  /* 0x80000008ff077210 */ /* 0x000fe20007f3e0ff */
[----:B------:R-:W-:Y:S01]  /*63b0*/  ULDC.64 UR8, c[0x0][0x640] ;  /* 0x0001900000087ab9 */ /* 0x000fe20000000a00 */
[----:B0-----:R-:W-:Y:S01]  /*63c0*/  I2FP.F32.U32 R9, R14 ;  /* 0x0000000e00097245 */ /* 0x001fe20000201000 */
[----:B------:R-:W-:Y:S02]  /*63d0*/  ULDC UR6, c[0x0][0x608] ;  /* 0x0001820000067ab9 */ /* 0x000fe40000000800 */
[----:B------:R-:W-:Y:S01]  /*63e0*/  IMAD.X R4, RZ, RZ, ~R4, P1 ;  /* 0x000000ffff047224 */ /* 0x000fe200008e0e04 */
[----:B------:R-:W-:Y:S01]  /*63f0*/  ISETP.NE.U32.AND P1, PT, RZ, UR8, PT ;  /* 0x00000008ff007c0c */ /* 0x000fe2000bf25070 */
[----:B------:R-:W0:Y:S02]  /*6400*/  LDC R21, c[0x0][0x148] ;  /* 0x00005200ff157b82 */ /* 0x000e240000000800 */
[----:B------:R-:W-:Y:S01]  /*6410*/  IMAD R6, R4, UR4, RZ ;  /* 0x0000000404067c24 */ /* 0x000fe2000f8e02ff */
[----:B------:R-:W-:Y:S01]  /*6420*/  ISETP.NE.AND.EX P1, PT, RZ, UR9, PT, P1 ;  /* 0x00000009ff007c0c */ /* 0x000fe2000bf25310 */
[----:B------:R-:W-:Y:S01]  /*6430*/  IMAD.WIDE.U32 R4, R7, UR4, R16 ;  /* 0x0000000407047c25 */ /* 0x000fe2000f8e0010 */
[----:B------:R-:W-:-:S03]  /*6440*/  ULDC UR4, c[0x0][0x150] ;  /* 0x0000540000047ab9 */ /* 0x000fc60000000800 */
[----:B------:R-:W-:Y:S02]  /*6450*/  IMAD R7, R7, UR5, R6 ;  /* 0x0000000507077c24 */ /* 0x000fe4000f8e0206 */
[----:B------:R-:W-:Y:S01]  /*6460*/  FMUL R6, R9, UR4 ;  /* 0x0000000409067c20 */ /* 0x000fe20008400000 */
[----:B------:R-:W-:Y:S01]  /*6470*/  ULDC UR4, c[0x0][0x618] ;  /* 0x0001860000047ab9 */ /* 0x000fe20000000800 */
[----:B------:R-:W-:Y:S01]  /*6480*/  ULDC UR5, c[0x0][0x154] ;  /* 0x0000550000057ab9 */ /* 0x000fe20000000800 */
[----:B------:R-:W-:-:S03]  /*6490*/  IMAD.IADD R5, R5, 0x1, R7 ;  /* 0x0000000105057824 */ /* 0x000fc600078e0207 */
[----:B------:R-:W3:Y:S02]  /*64a0*/  F2I.U32.TRUNC.NTZ R6, R6 ;  /* 0x0000000600067305 */ /* 0x000ee4000020f000 */
[----:B------:R-:W-:Y:S02]  /*64b0*/  SHF.R.U64 R9, R4, UR4, R5 ;  /* 0x0000000404097c19 */ /* 0x000fe40008001205 */
[----:B-1----:R-:W-:-:S05]  /*64c0*/  I2FP.F32.U32 R4, R12 ;  /* 0x0000000c00047245 */ /* 0x002fca0000201000 */
[----:B------:R-:W-:Y:S01]  /*64d0*/  FMUL R22, R4, UR5 ;  /* 0x0000000504167c20 */ /* 0x000fe20008400000 */
[----:B------:R-:W-:Y:S01]  /*64e0*/  SHF.R.U32.HI R4, RZ, UR4, R5 ;  /* 0x00000004ff047c19 */ /* 0x000fe20008011605 */
[----:B------:R-:W-:-:S03]  /*64f0*/  ULDC UR4, c[0x0][0x658] ;  /* 0x0001960000047ab9 */ /* 0x000fc60000000800 */
[--C-:B------:R-:W-:Y:S01]  /*6500*/  SHF.R.U64 R20, R9, UR6, R4.reuse ;  /* 0x0000000609147c19 */ /* 0x100fe20008001204 */
[----:B------:R-:W1:Y:S01]  /*6510*/  F2I.U32.TRUNC.NTZ R22, R22 ;  /* 0x0000001600167305 */ /* 0x000e62000020f000 */
[----:B------:R-:W-:Y:S01]  /*6520*/  SHF.R.U32.HI R5, RZ, UR6, R4 ;  /* 0x00000006ff057c19 */ /* 0x000fe20008011604 */
[----:B---3--:R-:W-:-:S03]  /*6530*/  IMAD.MOV R6, RZ, RZ, -R6 ;  /* 0x000000ffff067224 */ /* 0x008fc600078e0a06 */
[--C-:B------:R-:W-:Y:S01]  /*6540*/  SHF.R.U64 R15, R20, UR4, R5.reuse ;  /* 0x00000004140f7c19 */ /* 0x100fe20008001205 */
[----:B--2---:R-:W-:Y:S01]  /*6550*/  IMAD R14, R25, R6, R14 ;  /* 0x00000006190e7224 */ /* 0x004fe200078e020e */
[----:B------:R-:W-:-:S03]  /*6560*/  SHF.R.U32.HI R23, RZ, UR4, R5 ;  /* 0x00000004ff177c19 */ /* 0x000fc60008011605 */
[----:B------:R-:W-:Y:S02]  /*6570*/  IMAD.MOV.U32 R4, RZ, RZ, R15 ;  /* 0x000000ffff047224 */ /* 0x000fe400078e000f */
[----:B------:R-:W-:Y:S01]  /*6580*/  IMAD.MOV.U32 R5, RZ, RZ, R23 ;  /* 0x000000ffff057224 */ /* 0x000fe200078e0017 */
[----:B-1----:R-:W-:Y:S06]  /*6590*/  @!P1 BRA `(.L_x_177) ;  /* 0x0000000000289947 */ /* 0x002fec0003800000 */
[----:B------:R-:W-:Y:S02]  /*65a0*/  ULDC UR4, c[0x0][0x64c] ;  /* 0x0001930000047ab9 */ /* 0x000fe40000000800 */
[----:B------:R-:W-:-:S05]  /*65b0*/  IADD3 R5, P1, R15, UR4, RZ ;  /* 0x000000040f057c10 */ /* 0x000fca000ff3e0ff */
[----:B------:R-:W-:-:S04]  /*65c0*/  IMAD.X R23, RZ, RZ, R23, P1 ;  /* 0x000000ffff177224 */ /* 0x000fc800008e0617 */
[----:B------:R-:W-:-:S04]  /*65d0*/  IMAD.WIDE.U32 R6, R23, UR8, RZ ;  /* 0x0000000817067c25 */ /* 0x000fc8000f8e00ff */
[----:B------:R-:W-:-:S04]  /*65e0*/  IMAD.WIDE.U32 R6, P1, R5, UR9, R6 ;  /* 0x0000000905067c25 */ /* 0x000fc8000f820006 */
[----:B------:R-:W-:-:S04]  /*65f0*/  IMAD.WIDE.U32 R4, R5, UR8, RZ ;  /* 0x0000000805047c25 */ /* 0x000fc8000f8e00ff */
[----:B------:R-:W-:Y:S01]  /*6600*/  IMAD.MOV.U32 R4, RZ, RZ, R7 ;  /* 0x000000ffff047224 */ /* 0x000fe200078e0007 */
[----:B------:R-:W-:Y:S01]  /*6610*/  IADD3 RZ, P3, R5, R6, RZ ;  /* 0x0000000605ff7210 */ /* 0x000fe20007f7e0ff */
[----:B------:R-:W-:-:S04]  /*6620*/  IMAD.X R5, RZ, RZ, RZ, P1 ;  /* 0x000000ffff057224 */ /* 0x000fc800008e06ff */
[----:B------:R-:W-:-:S08]  /*6630*/  IMAD.WIDE.U32.X R4, R23, UR9, R4, P3 ;  /* 0x0000000917047c25 */ /* 0x000fd000098e0404 */
.L_x_177:
[----:B------:R-:W-:Y:S01]  /*6640*/  ISETP.NE.AND P1, PT, R2, 0x1, PT ;  /* 0x000000010200780c */ /* 0x000fe20003f25270 */
[----:B------:R-:W-:Y:S01]  /*6650*/  ULDC UR4, c[0x0][0x648] ;  /* 0x0001920000047ab9 */ /* 0x000fe20000000800 */
[----:B------:R-:W-:Y:S01]  /*6660*/  LOP3.LUT R20, R20, UR17, RZ, 0xc0, !PT ;  /* 0x0000001114147c12 */ /* 0x000fe2000f8ec0ff */
[----:B------:R-:W-:Y:S01]  /*6670*/  IMAD.MOV R22, RZ, RZ, -R22 ;  /* 0x000000ffff167224 */ /* 0x000fe200078e0a16 */
[----:B------:R-:W-:Y:S01]  /*6680*/  SHF.R.U64 R5, R4, UR4, R5 ;  /* 0x0000000404057c19 */ /* 0x000fe20008001205 */
[----:B------:R-:W-:Y:S01]  /*6690*/  ULDC UR4, c[0x0][0x638] ;  /* 0x00018e0000047ab9 */ /* 0x000fe20000000800 */
[----:B------:R-:W-:Y:S01]  /*66a0*/  LOP3.LUT R6, R9, UR16, RZ, 0xc0, !PT ;  /* 0x0000001009067c12 */ /* 0x000fe2000f8ec0ff */
[----:B------:R-:W-:Y:S02]  /*66b0*/  ULDC UR5, c[0x0][0x610] ;  /* 0x0001840000057ab9 */ /* 0x000fe40000000800 */
[----:B------:R-:W-:Y:S02]  /*66c0*/  IMAD.MOV R4, RZ, RZ, -R5 ;  /* 0x000000ffff047224 */ /* 0x000fe400078e0a05 */
[----:B------:R-:W-:-:S02]  /*66d0*/  IMAD R5, R5, UR18, R20 ;  /* 0x0000001205057c24 */ /* 0x000fc4000f8e0214 */
[----:B0-----:R-:W-:Y:S02]  /*66e0*/  @P1 IMAD R14, R21, R22, R12 ;  /* 0x00000016150e1224 */ /* 0x001fe400078e020c */
[----:B------:R-:W-:Y:S01]  /*66f0*/  IMAD R15, R4, UR4, R15 ;  /* 0x00000004040f7c24 */ /* 0x000fe2000f8e020f */
[----:B------:R-:W-:Y:S01]  /*6700*/  ULDC UR4, c[0x0][0x600] ;  /* 0x0001800000047ab9 */ /* 0x000fe20000000800 */
[----:B------:R-:W-:Y:S02]  /*6710*/  IMAD R14, R5, UR5, R14 ;  /* 0x00000005050e7c24 */ /* 0x000fe4000f8e020e */
[----:B------:R-:W-:Y:S02]  /*6720*/  IMAD R15, R15, UR4, R6 ;  /* 0x000000040f0f7c24 */ /* 0x000fe4000f8e0206 */
[----:B------:R-:W-:-:S03]  /*6730*/  IMAD.MOV.U32 R4, RZ, RZ, 0x1 ;  /* 0x00000001ff047424 */ /* 0x000fc600078e00ff */
[----:B------:R-:W-:Y:S02]  /*6740*/  SEL R9, R15, R14, !P1 ;  /* 0x0000000e0f097207 */ /* 0x000fe40004800000 */
[----:B------:R-:W-:-:S07]  /*6750*/  SEL R7, R14, R15, !P1 ;  /* 0x0000000f0e077207 */ /* 0x000fce0004800000 */
.L_x_175:
[----:B------:R-:W-:Y:S05]  /*6760*/  BSYNC B1 ;  /* 0x0000000000017941 */ /* 0x000fea0003800000 */
.L_x_174:
[----:B------:R-:W-:-:S13]  /*6770*/  LOP3.LUT P1, RZ, R4, 0xff, RZ, 0xc0, !PT ;  /* 0x000000ff04ff7812 */ /* 0x000fda000782c0ff */
[----:B------:R-:W-:Y:S05]  /*6780*/  @P1 BRA `(.L_x_178) ;  /* 0xfffffff400501947 */ /* 0x000fea000383ffff */
[----:B------:R-:W-:Y:S05]  /*6790*/  BSYNC B0 ;  /* 0x0000000000007941 */ /* 0x000fea0003800000 */
.L_x_166:
[----:B------:R-:W-:-:S03]  /*67a0*/  UMOV UR4, 0xffffffff ;  /* 0xffffffff00047882 */ /* 0x000fc60000000000 */
[----:B------:R-:W-:Y:S05]  /*67b0*/  BRA.DIV UR4, `(.L_x_179) ;  /* 0x0000000604147947 */ /* 0x000fea000b800000 */
[----:B------:R-:W-:-:S13]  /*67c0*/  ELECT P6, URZ, PT ;  /* 0x00000000003f782f */ /* 0x000fda00038c0000 */
.L_x_193:
[----:B------:R-:W-:Y:S04]  /*67d0*/  BSSY B0, `(.L_x_180) ;  /* 0x000002b000007945 */ /* 0x000fe80003800000 */
[----:B------:R-:W-:Y:S05]  /*67e0*/  @!P6 BRA `(.L_x_181) ;  /* 0x0000000000a4e947 */ /* 0x000fea0003800000 */
[----:B------:R-:W-:-:S04]  /*67f0*/  LOP3.LUT R19, R19, 0x2, RZ, 0xfc, !PT ;  /* 0x0000000213137812 */ /* 0x000fc800078efcff */
[----:B------:R-:W-:-:S13]  /*6800*/  ISETP.NE.AND P0, PT, R19, 0x3, PT ;  /* 0x000000031300780c */ /* 0x000fda0003f05270 */
[----:B------:R-:W-:Y:S05]  /*6810*/  @!P0 BRA `(.L_x_182) ;  /* 0x0000000000048947 */ /* 0x000fea0003800000 */
[----:B------:R-:W-:Y:S01]  /*6820*/  BPT.TRAP 0x1 ;  /* 0x000000040000795c */ /* 0x000fe20000300000 */
.L_x_182:
[----:B------:R-:W0:Y:S01]  /*6830*/  S2R R5, SR_CgaCtaId ;  /* 0x0000000000057919 */ /* 0x000e220000008800 */
[----:B------:R-:W-:Y:S02]  /*6840*/  MOV R2, 0x400 ;  /* 0x0000040000027802 */ /* 0x000fe40000000f00 */
[----:B------:R-:W-:Y:S02]  /*6850*/  SHF.L.U32 R4, R3, 0x1f, RZ ;  /* 0x0000001f03047819 */ /* 0x000fe400000006ff */
[----:B0-----:R-:W-:-:S05]  /*6860*/  LEA R5, R5, R2, 0x18 ;  /* 0x0000000205057211 */ /* 0x001fca00078ec0ff */
[----:B------:R-:W-:-:S04]  /*6870*/  VIADD R5, R5, 0x20 ;  /* 0x0000002005057836 */ /* 0x000fc80000000000 */
[C---:B------:R-:W-:Y:S02]  /*6880*/  IMAD R7, R0.reuse, 0x8, R5 ;  /* 0x0000000800077824 */ /* 0x040fe400078e0205 */
[----:B------:R-:W-:Y:S02]  /*6890*/  VIADD R0, R0, 0x1 ;  /* 0x0000000100007836 */ /* 0x000fe40000000000 */
[----:B------:R-:W0:Y:S03]  /*68a0*/  SYNCS.PHASECHK.TRANS64.TRYWAIT P0, [R7+URZ], R4 ;  /* 0x00000004070075a7 */ /* 0x000e26000800017f */
[----:B------:R-:W-:-:S04]  /*68b0*/  ISETP.NE.AND P1, PT, R0, 0x4, PT ;  /* 0x000000040000780c */ /* 0x000fc80003f25270 */
[----:B------:R-:W-:Y:S02]  /*68c0*/  SEL R2, RZ, 0x1, P1 ;  /* 0x00000001ff027807 */ /* 0x000fe40000800000 */
[----:B------:R-:W-:Y:S02]  /*68d0*/  SEL R0, R0, RZ, P1 ;  /* 0x000000ff00007207 */ /* 0x000fe40000800000 */
[----:B------:R-:W-:-:S03]  /*68e0*/  LOP3.LUT R9, R3, R2, RZ, 0x3c, !PT ;  /* 0x0000000203097212 */ /* 0x000fc600078e3cff */
[----:B------:R-:W-:Y:S01]  /*68f0*/  IMAD R6, R0, 0x8, R5 ;  /* 0x0000000800067824 */ /* 0x000fe200078e0205 */
[----:B------:R-:W-:Y:S01]  /*6900*/  SHF.L.U32 R3, R9, 0x1f, RZ ;  /* 0x0000001f09037819 */ /* 0x000fe200000006ff */
[----:B0-----:R-:W-:Y:S06]  /*6910*/  @!P0 BRA `(.L_x_183) ;  /* 0x0000000000dc8947 */ /* 0x001fec0003800000 */
.L_x_194:
[----:B------:R-:W1:Y:S01]  /*6920*/  SYNCS.PHASECHK.TRANS64.TRYWAIT P0, [R6+URZ], R3 ;  /* 0x00000003060075a7 */ /* 0x000e62000800017f */
[----:B------:R-:W-:-:S05]  /*6930*/  VIADD R0, R0, 0x1 ;  /* 0x0000000100007836 */ /* 0x000fca0000000000 */
[----:B------:R-:W-:-:S04]  /*6940*/  ISETP.NE.AND P1, PT, R0, 0x4, PT ;  /* 0x000000040000780c */ /* 0x000fc80003f25270 */
[----:B------:R-:W-:Y:S02]  /*6950*/  SEL R2, RZ, 0x1, P1 ;  /* 0x00000001ff027807 */ /* 0x000fe40000800000 */
[----:B------:R-:W-:Y:S02]  /*6960*/  SEL R0, R0, RZ, P1 ;  /* 0x000000ff00007207 */ /* 0x000fe40000800000 */
[----:B------:R-:W-:-:S03]  /*6970*/  LOP3.LUT R9, R9, R2, RZ, 0x3c, !PT ;  /* 0x0000000209097212 */ /* 0x000fc600078e3cff */
[----:B0-----:R-:W-:Y:S01]  /*6980*/  IMAD R7, R0, 0x8, R5 ;  /* 0x0000000800077824 */ /* 0x001fe200078e0205 */
[----:B------:R-:W-:Y:S01]  /*6990*/  SHF.L.U32 R4, R9, 0x1f, RZ ;  /* 0x0000001f09047819 */ /* 0x000fe200000006ff */
[----:B-1----:R-:W-:Y:S06]  /*69a0*/  @!P0 BRA `(.L_x_184) ;  /* 0x0000000000cc8947 */ /* 0x002fec0003800000 */
.L_x_195:
[----:B------:R-:W1:Y:S01]  /*69b0*/  SYNCS.PHASECHK.TRANS64.TRYWAIT P0, [R7+URZ], R4 ;  /* 0x00000004070075a7 */ /* 0x000e62000800017f */
[----:B------:R-:W-:-:S05]  /*69c0*/  VIADD R0, R0, 0x1 ;  /* 0x0000000100007836 */ /* 0x000fca0000000000 */
[----:B------:R-:W-:-:S04]  /*69d0*/  ISETP.NE.AND P1, PT, R0, 0x4, PT ;  /* 0x000000040000780c */ /* 0x000fc80003f25270 */
[----:B------:R-:W-:Y:S02]  /*69e0*/  SEL R2, RZ, 0x1, P1 ;  /* 0x00000001ff027807 */ /* 0x000fe40000800000 */
[----:B------:R-:W-:Y:S02]  /*69f0*/  SEL R0, R0, RZ, P1 ;  /* 0x000000ff00007207 */ /* 0x000fe40000800000 */
[----:B------:R-:W-:Y:S01]  /*6a00*/  LOP3.LUT R2, R9, R2, RZ, 0x3c, !PT ;  /* 0x0000000209027212 */ /* 0x000fe200078e3cff */
[----:B-1----:R-:W-:Y:S06]  /*6a10*/  @!P0 BRA `(.L_x_185) ;  /* 0x0000000000c48947 */ /* 0x002fec0003800000 */
.L_x_196:
[----:B------:R-:W-:Y:S01]  /*6a20*/  IMAD R5, R0, 0x8, R5 ;  /* 0x0000000800057824 */ /* 0x000fe200078e0205 */
[----:B------:R-:W-:-:S07]  /*6a30*/  SHF.L.U32 R0, R2, 0x1f, RZ ;  /* 0x0000001f02007819 */ /* 0x000fce00000006ff */
.L_x_186:
[----:B--2---:R2:W3:Y:S02]  /*6a40*/  SYNCS.PHASECHK.TRANS64.TRYWAIT P0, [R5+URZ], R0 ;  /* 0x00000000050075a7 */ /* 0x0044e4000800017f */
[----:B---3--:R-:W-:Y:S05]  /*6a50*/  @!P0 NANOSLEEP.SYNCS 0x989680 ;  /* 0x009896800000895d */ /* 0x008fea0003900000 */
[----:B------:R-:W3:Y:S02]  /*6a60*/  @!P0 SYNCS.PHASECHK.TRANS64 P0, [R5+URZ], R0 ;  /* 0x00000000050085a7 */ /* 0x000ee4000800007f */
[----:B---3--:R-:W-:Y:S05]  /*6a70*/  @!P0 BRA `(.L_x_186) ;  /* 0xfffffffc00f08947 */ /* 0x008fea000383ffff */
.L_x_181:
[----:B------:R-:W-:Y:S05]  /*6a80*/  BSYNC B0 ;  /* 0x0000000000007941 */ /* 0x000fea0003800000 */
.L_x_180:
[----:B------:R-:W-:Y:S05]  /*6a90*/  EXIT ;  /* 0x000000000000794d */ /* 0x000fea0003800000 */
.L_x_17:
[----:B---3--:R3:W4:Y:S02]  /*6aa0*/  SYNCS.PHASECHK.TRANS64.TRYWAIT P1, [R3+URZ], R0 ;  /* 0x00000000030075a7 */ /* 0x008724000802017f */
[----:B----4-:R-:W-:Y:S05]  /*6ab0*/  @!P1 NANOSLEEP.SYNCS 0x989680 ;  /* 0x009896800000995d */ /* 0x010fea0003900000 */
[----:B------:R-:W4:Y:S02]  /*6ac0*/  @!P1 SYNCS.PHASECHK.TRANS64 P1, [R3+URZ], R0 ;  /* 0x00000000030095a7 */ /* 0x000f24000802007f */
[----:B----4-:R-:W-:Y:S05]  /*6ad0*/  @!P1 BRA `(.L_x_17) ;  /* 0xfffffffc00f09947 */ /* 0x010fea000383ffff */
[----:B------:R-:W-:Y:S05]  /*6ae0*/  BRA `(.L_x_16) ;  /* 0xffffffa400d87947 */ /* 0x000fea000383ffff */
.L_x_22:
[----:B-1----:R1:W2:Y:S02]  /*6af0*/  SYNCS.PHASECHK.TRANS64.TRYWAIT P1, [R5+URZ], R4 ;  /* 0x00000004050075a7 */ /* 0x0022a4000802017f */
[----:B--2---:R-:W-:Y:S05]  /*6b00*/  @!P1 NANOSLEEP.SYNCS 0x989680 ;  /* 0x009896800000995d */ /* 0x004fea0003900000 */
[----:B------:R-:W2:Y:S02]  /*6b10*/  @!P1 SYNCS.PHASECHK.TRANS64 P1, [R5+URZ], R4 ;  /* 0x00000004050095a7 */ /* 0x000ea4000802007f */
[----:B--2---:R-:W-:Y:S05]  /*6b20*/  @!P1 BRA `(.L_x_22) ;  /* 0xfffffffc00f09947 */ /* 0x004fea000383ffff */
[----:B------:R-:W-:Y:S05]  /*6b30*/  BRA `(.L_x_21) ;  /* 0xffffffa800887947 */ /* 0x000fea000383ffff */
.L_x_167:
[----:B------:R-:W-:Y:S01]  /*6b40*/  BSSY B1, `(.L_x_187) ;  /* 0x0000006000017945 */ /* 0x000fe20003800000 */
[----:B------:R-:W-:-:S07]  /*6b50*/  IMAD.MOV.U32 R15, RZ, RZ, -0x1 ;  /* 0xffffffffff0f7424 */ /* 0x000fce00078e00ff */
[----:B------:R-:W-:Y:S05]  /*6b60*/  WARPSYNC.COLLECTIVE R15, `(.L_x_188) ;  /* 0x000000000f0c7348 */ /* 0x000fea0003c00000 */
[----:B------:R-:W-:Y:S02]  /*6b70*/  ELECT P6, UR62, PT ;  /* 0x00000000003e782f */ /* 0x000fe400038c0000 */
[----:B------:R-:W-:Y:S01]  /*6b80*/  MOV R14, UR62 ;  /* 0x0000003e000e7c02 */ /* 0x000fe20008000f00 */
[----:B------:R-:W-:Y:S10]  /*6b90*/  ENDCOLLECTIVE ;  /* 0x000000000000791b */ /* 0x000ff40003800000 */
.L_x_188:
[----:B------:R-:W-:Y:S05]  /*6ba0*/  BSYNC B1 ;  /* 0x0000000000017941 */ /* 0x000fea0003800000 */
.L_x_187:
[----:B------:R-:W-:Y:S05]  /*6bb0*/  BRA `(.L_x_189) ;  /* 0xfffffff000507947 */ /* 0x000fea000383ffff */
.L_x_170:
[----:B0-----:R0:W1:Y:S02]  /*6bc0*/  SYNCS.PHASECHK.TRANS64.TRYWAIT P1, [R12+URZ+0x20], R7 ;  /* 0x000020070c0075a7 */ /* 0x001064000802017f */
[----:B-1----:R-:W-:Y:S05]  /*6bd0*/  @!P1 NANOSLEEP.SYNCS 0x989680 ;  /* 0x009896800000995d */ /* 0x002fea0003900000 */
[----:B------:R-:W1:Y:S02]  /*6be0*/  @!P1 SYNCS.PHASECHK.TRANS64 P1, [R12+URZ+0x20], R7 ;  /* 0x000020070c0095a7 */ /* 0x000e64000802007f */
[----:B-1----:R-:W-:Y:S05]  /*6bf0*/  @!P1 BRA `(.L_x_170) ;  /* 0xfffffffc00f09947 */ /* 0x002fea000383ffff */
[----:B------:R-:W-:Y:S05]  /*6c00*/  BRA `(.L_x_190) ;  /* 0xfffffff000847947 */ /* 0x000fea000383ffff */
.L_x_179:
[----:B------:R-:W-:Y:S01]  /*6c10*/  BSSY B0, `(.L_x_191) ;  /* 0x0000006000007945 */ /* 0x000fe20003800000 */
[----:B------:R-:W-:-:S07]  /*6c20*/  IMAD.MOV.U32 R15, RZ, RZ, -0x1 ;  /* 0xffffffffff0f7424 */ /* 0x000fce00078e00ff */
[----:B------:R-:W-:Y:S05]  /*6c30*/  WARPSYNC.COLLECTIVE R15, `(.L_x_192) ;  /* 0x000000000f0c7348 */ /* 0x000fea0003c00000 */
[----:B------:R-:W-:Y:S02]  /*6c40*/  ELECT P6, UR62, PT ;  /* 0x00000000003e782f */ /* 0x000fe400038c0000 */
[----:B------:R-:W-:Y:S01]  /*6c50*/  MOV R14, UR62 ;  /* 0x0000003e000e7c02 */ /* 0x000fe20008000f00 */
[----:B------:R-:W-:Y:S10]  /*6c60*/  ENDCOLLECTIVE ;  /* 0x000000000000791b */ /* 0x000ff40003800000 */
.L_x_192:
[----:B------:R-:W-:Y:S05]  /*6c70*/  BSYNC B0 ;  /* 0x0000000000007941 */ /* 0x000fea0003800000 */
.L_x_191:
[----:B------:R-:W-:Y:S05]  /*6c80*/  BRA `(.L_x_193) ;  /* 0xfffffff800d07947 */ /* 0x000fea000383ffff */
.L_x_183:
[----:B0-----:R0:W1:Y:S02]  /*6c90*/  SYNCS.PHASECHK.TRANS64.TRYWAIT P0, [R7+URZ], R4 ;  /* 0x00000004070075a7 */ /* 0x001064000800017f */
[----:B-1----:R-:W-:Y:S05]  /*6ca0*/  @!P0 NANOSLEEP.SYNCS 0x989680 ;  /* 0x009896800000895d */ /* 0x002fea0003900000 */
[----:B------:R-:W1:Y:S02]  /*6cb0*/  @!P0 SYNCS.PHASECHK.TRANS64 P0, [R7+URZ], R4 ;  /* 0x00000004070085a7 */ /* 0x000e64000800007f */
[----:B-1----:R-:W-:Y:S05]  /*6cc0*/  @!P0 BRA `(.L_x_183) ;  /* 0xfffffffc00f08947 */ /* 0x002fea000383ffff */
[----:B------:R-:W-:Y:S05]  /*6cd0*/  BRA `(.L_x_194) ;  /* 0xfffffffc00107947 */ /* 0x000fea000383ffff */
.L_x_184:
[----:B0-----:R0:W1:Y:S02]  /*6ce0*/  SYNCS.PHASECHK.TRANS64.TRYWAIT P0, [R6+URZ], R3 ;  /* 0x00000003060075a7 */ /* 0x001064000800017f */
[----:B-1----:R-:W-:Y:S05]  /*6cf0*/  @!P0 NANOSLEEP.SYNCS 0x989680 ;  /* 0x009896800000895d */ /* 0x002fea0003900000 */
[----:B------:R-:W1:Y:S02]  /*6d00*/  @!P0 SYNCS.PHASECHK.TRANS64 P0, [R6+URZ], R3 ;  /* 0x00000003060085a7 */ /* 0x000e64000800007f */
[----:B-1----:R-:W-:Y:S05]  /*6d10*/  @!P0 BRA `(.L_x_184) ;  /* 0xfffffffc00f08947 */ /* 0x002fea000383ffff */
[----:B------:R-:W-:Y:S05]  /*6d20*/  BRA `(.L_x_195) ;  /* 0xfffffffc00207947 */ /* 0x000fea000383ffff */
.L_x_185:
[----:B-1----:R1:W2:Y:S02]  /*6d30*/  SYNCS.PHASECHK.TRANS64.TRYWAIT P0, [R7+URZ], R4 ;  /* 0x00000004070075a7 */ /* 0x0022a4000800017f */
[----:B--2---:R-:W-:Y:S05]  /*6d40*/  @!P0 NANOSLEEP.SYNCS 0x989680 ;  /* 0x009896800000895d */ /* 0x004fea0003900000 */
[----:B------:R-:W2:Y:S02]  /*6d50*/  @!P0 SYNCS.PHASECHK.TRANS64 P0, [R7+URZ], R4 ;  /* 0x00000004070085a7 */ /* 0x000ea4000800007f */
[----:B--2---:R-:W-:Y:S05]  /*6d60*/  @!P0 BRA `(.L_x_185) ;  /* 0xfffffffc00f08947 */ /* 0x004fea000383ffff */
[----:B------:R-:W-:Y:S05]  /*6d70*/  BRA `(.L_x_196) ;  /* 0xfffffffc00287947 */ /* 0x000fea000383ffff */
.L_x_197:
[----:B------:R-:W-:-:S00]  /*6d80*/  BRA `(.L_x_197) ;  /* 0xfffffffc00fc7947 */ /* 0x000fc0000383ffff */
[----:B------:R-:W-:-:S00]  /*6d90*/  NOP ;  /* 0x0000000000007918 */ /* 0x000fc00000000000 */
        /* <DEDUP_REMOVED lines=14> */
.L_x_198:


//--------------------- .nv.global.init           --------------------------
	.section	.nv.global.init,"aw",@progbits
.nv.global.init:
	.type		$str$22,@object
	.size		$str$22,($str$23 - $str$22)
$str$22:
        /*0000*/ 	.byte	0x6b, 0x5f, 0x74, 0x69, 0x6c, 0x65, 0x5f, 0x63, 0x6f, 0x75, 0x6e, 0x74, 0x20, 0x3e, 0x3d, 0x20
        /*0010*/ 	.byte	0x31, 0x00
	.type		$str$23,@object
	.size		$str$23,(__unnamed_1 - $str$23)
$str$23:
        /*0012*/ 	.byte	0x2f, 0x74, 0x6d, 0x70, 0x2f, 0x63, 0x75, 0x74, 0x6c, 0x61, 0x73, 0x73, 0x5f, 0x73, 0x77, 0x65
        /*0022*/ 	.byte	0x65, 0x70, 0x5f, 0x73, 0x72, 0x63, 0x2f, 0x69, 0x6e, 0x63, 0x6c, 0x75, 0x64, 0x65, 0x2f, 0x63
        /*0032*/ 	.byte	0x75, 0x74, 0x6c, 0x61, 0x73, 0x73, 0x2f, 0x67, 0x65, 0x6d, 0x6d, 0x2f, 0x63, 0x6f, 0x6c, 0x6c
        /*0042*/ 	.byte	0x65, 0x63, 0x74, 0x69, 0x76, 0x65, 0x2f, 0x73, 0x6d, 0x39, 0x30, 0x5f, 0x6d, 0x6d, 0x61, 0x5f
        /*0052*/ 	.byte	0x74, 0x6d, 0x61, 0x5f, 0x67, 0x6d, 0x6d, 0x61, 0x5f, 0x73, 0x73, 0x5f, 0x77, 0x61, 0x72, 0x70
        /*0062*/ 	.byte	0x73, 0x70, 0x65, 0x63, 0x69, 0x61, 0x6c, 0x69, 0x7a, 0x65, 0x64, 0x2e, 0x68, 0x70, 0x70, 0x00
	.type		__unnamed_1,@object
	.size		__unnamed_1,(.L_0 - __unnamed_1)
__unnamed_1:
        /*0072*/ 	.byte	0x76, 0x6f, 0x69, 0x64, 0x20, 0x63, 0x75, 0x74, 0x6c, 0x61, 0x73, 0x73, 0x3a, 0x3a, 0x67, 0x65
        /* <DEDUP_REMOVED lines=171> */
        /*0b32*/ 	.byte	0x75, 0x74, 0x65, 0x3a, 0x3a, 0x69, 0x64, 0x65, 0x6e, 0x74, 0x69, 0x74, 0x79, 0x5d, 0x00
.L_0:


//--------------------- .nv.shared._ZN7cutlass13device_kernelINS_4gemm6kernel13GemmUniversalIN4cute5tupleIJiiiiEEENS1_10collective13CollectiveMmaINS1_34MainloopSm90TmaGmmaWarpSpecializedILi4ENS5_IJNS4_1CILi1EEESB_SB_EEENS1_35KernelTmaWarpSpecializedCooperativeEEENS5_IJNSA_ILi128EEESF_NSA_ILi64EEEEEEaNS5_IJlSB_lEEEaSI_NS4_8TiledMMAINS4_8MMA_AtomIJNS4_4SM904GMMA27MMA_64x128x32_S32S8S8_SS_TNEEEENS4_6LayoutINS5_IJNSA_ILi2EEESB_SB_EEENS5_IJSB_NSA_ILi0EEESS_EEEEENS5_IJNS4_10UnderscoreESV_SV_EEEEENS4_13SM90_TMA_LOADENS4_14ComposedLayoutINS4_7SwizzleILi2ELi4ELi3EEENS4_18smem_ptr_flag_bitsILi8EEENSP_INS5_IJNSA_ILi8EEESG_EEENS5_IJSG_SB_EEEEEEEvNS4_8identityESY_S18_vS19_EENS_8epilogue10collective6detail29Sm90TmaWarpSpecializedAdapterINS1C_15DefaultEpilogueIaSI_SI_NS1B_6thread17LinearCombinationIaLi1EiiLNS1G_9ScaleType4KindE0ELNS_15FloatRoundStyleE2EaEENS1_15EpilogueDefaultEEEEEvvEEEEvNT_6ParamsE --------------------------
	.section	.nv.shared._ZN7cutlass13device_kernelINS_4gemm6kernel13GemmUniversalIN4cute5tupleIJiiiiEEENS1_10collective13CollectiveMmaINS1_34MainloopSm90TmaGmmaWarpSpecializedILi4ENS5_IJNS4_1CILi1EEESB_SB_EEENS1_35KernelTmaWarpSpecializedCooperativeEEENS5_IJNSA_ILi128EEESF_NSA_ILi64EEEEEEaNS5_IJlSB_lEEEaSI_NS4_8TiledMMAINS4_8MMA_AtomIJNS4_4SM904GMMA27MMA_64x128x32_S32S8S8_SS_TNEEEENS4_6LayoutINS5_IJNSA_ILi2EEESB_SB_EEENS5_IJSB_NSA_ILi0EEESS_EEEEENS5_IJNS4_10UnderscoreESV_SV_EEEEENS4_13SM90_TMA_LOADENS4_14ComposedLayoutINS4_7SwizzleILi2ELi4ELi3EEENS4_18smem_ptr_flag_bitsILi8EEENSP_INS5_IJNSA_ILi8EEESG_EEENS5_IJSG_SB_EEEEEEEvNS4_8identityESY_S18_vS19_EENS_8epilogue10collective6detail29Sm90TmaWarpSpecializedAdapterINS1C_15DefaultEpilogueIaSI_SI_NS1B_6thread17LinearCombinationIaLi1EiiLNS1G_9ScaleType4KindE0ELNS_15FloatRoundStyleE2EaEENS1_15EpilogueDefaultEEEEEvvEEEEvNT_6ParamsE,"aw",@nobits
	.sectionflags	@""
	.align	16
	.zero		1024


//--------------------- .nv.shared.reserved.0     --------------------------
	.section	.nv.shared.reserved.0,"aw",@nobits
	.weak		__nv_reservedSMEM_offset_0_alias
	.size		__nv_reservedSMEM_offset_0_alias, 0, 0
	.other		__nv_reservedSMEM_offset_0_alias,@"STO_CUDA_RESERVED_SHARED STV_DEFAULT"
__nv_reservedSMEM_offset_0_alias:
	.zero		0


//--------------------- .nv.global                --------------------------
	.section	.nv.global,"aw",@nobits
.nv.global:
	.type		_ZN40_INTERNAL_40922ecd_4_k_cu_527cc877_305224cute1_E,@object
	.size		_ZN40_INTERNAL_40922ecd_4_k_cu_527cc877_305224cute1_E,(_ZN40_INTERNAL_40922ecd_4_k_cu_527cc877_305224cuda3std3__45__cpo6cbeginE - _ZN40_INTERNAL_40922ecd_4_k_cu_527cc877_305224cute1_E)
_ZN40_INTERNAL_40922ecd_4_k_cu_527cc877_305224cute1_E:
	.zero		1
	.type		_ZN40_INTERNAL_40922ecd_4_k_cu_527cc877_305224cuda3std3__45__cpo6cbeginE,@object
	.size		_ZN40_INTERNAL_40922ecd_4_k_cu_527cc877_305224cuda3std3__45__cpo6cbeginE,(_ZN40_INTERNAL_40922ecd_4_k_cu_527cc877_305224cuda3std3__48in_placeE - _ZN40_INTERNAL_40922ecd_4_k_cu_527cc877_305224cuda3std3__45__cpo6cbeginE)
_ZN40_INTERNAL_40922ecd_4_k_cu_527cc877_305224cuda3std3__45__cpo6cbeginE:
	.zero		1
	.type		_ZN40_INTERNAL_40922ecd_4_k_cu_527cc877_305224cuda3std3__48in_placeE,@object
	.size		_ZN40_INTERNAL_40922ecd_4_k_cu_527cc877_305224cuda3std3__48in_placeE,(_ZN40_INTERNAL_40922ecd_4_k_cu_527cc877_305224cuda3std6ranges3__45__cpo9iter_moveE - _ZN40_INTERNAL_40922ecd_4_k_cu_527cc877_305224cuda3std3__48in_placeE)
_ZN40_INTERNAL_40922ecd_4_k_cu_527cc877_305224cuda3std3__48in_placeE:
	.zero		1
	.type		_ZN40_INTERNAL_40922ecd_4_k_cu_527cc877_305224cuda3std6ranges3__45__cpo9iter_moveE,@object
	.size		_ZN40_INTERNAL_40922ecd_4_k_cu_527cc877_305224cuda3std6ranges3__45__cpo9iter_moveE,(_ZN40_INTERNAL_40922ecd_4_k_cu_527cc877_305224cuda3std3__45__cpo5beginE - _ZN40_INTERNAL_40922ecd_4_k_cu_527cc877_305224cuda3std6ranges3__45__cpo9iter_moveE)
_ZN40_INTERNAL_40922ecd_4_k_cu_527cc877_305224cuda3std6ranges3__45__cpo9iter_moveE:
	.zero		1
	.type		_ZN40_INTERNAL_40922ecd_4_k_cu_527cc877_305224cuda3std3__45__cpo5beginE,@object
	.size		_ZN40_INTERNAL_40922ecd_4_k_cu_527cc877_305224cuda3std3__45__cpo5beginE,(_ZN40_INTERNAL_40922ecd_4_k_cu_527cc877_305224cuda3std3__442_GLOBAL__N__40922ecd_4_k_cu_527cc877_305226ignoreE - _ZN40_INTERNAL_40922ecd_4_k_cu_527cc877_305224cuda3std3__45__cpo5beginE)
_ZN40_INTERNAL_40922ecd_4_k_cu_527cc877_305224cuda3std3__45__cpo5beginE:
	.zero		1
	.type		_ZN40_INTERNAL_40922ecd_4_k_cu_527cc877_305224cuda3std3__442_GLOBAL__N__40922ecd_4_k_cu_527cc877_305226ignoreE,@object
	.size		_ZN40_INTERNAL_40922ecd_4_k_cu_527cc877_305224cuda3std3__442_GLOBAL__N__40922ecd_4_k_cu_527cc877_305226ignoreE,(_ZN40_INTERNAL_40922ecd_4_k_cu_527cc877_305224cute7productE - _ZN40_INTERNAL_40922ecd_4_k_cu_527cc877_305224cuda3std3__442_GLOBAL__N__40922ecd_4_k_cu_527cc877_305226ignoreE)
_ZN40_INTERNAL_40922ecd_4_k_cu_527cc877_305224cuda3std3__442_GLOBAL__N__40922ecd_4_k_cu_527cc877_305226ignoreE:
	.zero		1
	.type		_ZN40_INTERNAL_40922ecd_4_k_cu_527cc877_305224cute7productE,@object
	.size		_ZN40_INTERNAL_40922ecd_4_k_cu_527cc877_305224cute7productE,(_ZN40_INTERNAL_40922ecd_4_k_cu_527cc877_305224cuda3std3__45__cpo3endE - _ZN40_INTERNAL_40922ecd_4_k_cu_527cc877_305224cute7productE)
_ZN40_INTERNAL_40922ecd_4_k_cu_527cc877_305224cute7productE:
	.zero		1
	.type		_ZN40_INTERNAL_40922ecd_4_k_cu_527cc877_305224cuda3std3__45__cpo3endE,@object
	.size		_ZN40_INTERNAL_40922ecd_4_k_cu_527cc877_305224cuda3std3__45__cpo3endE,(_ZN40_INTERNAL_40922ecd_4_k_cu_527cc877_305224cuda3std3__419piecewise_constructE - _ZN40_INTERNAL_40922ecd_4_k_cu_527cc877_305224cuda3std3__45__cpo3endE)
_ZN40_INTERNAL_40922ecd_4_k_cu_527cc877_305224cuda3std3__45__cpo3endE:
	.zero		1
	.type		_ZN40_INTERNAL_40922ecd_4_k_cu_527cc877_305224cuda3std3__419piecewise_constructE,@object
	.size		_ZN40_INTERNAL_40922ecd_4_k_cu_527cc877_305224cuda3std3__419piecewise_constructE,(_ZN40_INTERNAL_40922ecd_4_k_cu_527cc877_305224cuda3std3__45__cpo4cendE - _ZN40_INTERNAL_40922ecd_4_k_cu_527cc877_305224cuda3std3__419piecewise_constructE)
_ZN40_INTERNAL_40922ecd_4_k_cu_527cc877_305224cuda3std3__419piecewise_constructE:
	.zero		1
	.type		_ZN40_INTERNAL_40922ecd_4_k_cu_527cc877_305224cuda3std3__45__cpo4cendE,@object
	.size		_ZN40_INTERNAL_40922ecd_4_k_cu_527cc877_305224cuda3std3__45__cpo4cendE,(_ZN40_INTERNAL_40922ecd_4_k_cu_527cc877_305224cuda3std6ranges3__45__cpo4swapE - _ZN40_INTERNAL_40922ecd_4_k_cu_527cc877_305224cuda3std3__45__cpo4cendE)
_ZN40_INTERNAL_40922ecd_4_k_cu_527cc877_305224cuda3std3__45__cpo4cendE:
	.zero		1
	.type		_ZN40_INTERNAL_40922ecd_4_k_cu_527cc877_305224cuda3std6ranges3__45__cpo4swapE,@object
	.size		_ZN40_INTERNAL_40922ecd_4_k_cu_527cc877_305224cuda3std6ranges3__45__cpo4swapE,(.L_8 - _ZN40_INTERNAL_40922ecd_4_k_cu_527cc877_305224cuda3std6ranges3__45__cpo4swapE)
_ZN40_INTERNAL_40922ecd_4_k_cu_527cc877_305224cuda3std6ranges3__45__cpo4swapE:
	.zero		1
.L_8:


//--------------------- .nv.constant0._ZN7cutlass13device_kernelINS_4gemm6kernel13GemmUniversalIN4cute5tupleIJiiiiEEENS1_10collective13CollectiveMmaINS1_34MainloopSm90TmaGmmaWarpSpecializedILi4ENS5_IJNS4_1CILi1EEESB_SB_EEENS1_35KernelTmaWarpSpecializedCooperativeEEENS5_IJNSA_ILi128EEESF_NSA_ILi64EEEEEEaNS5_IJlSB_lEEEaSI_NS4_8TiledMMAINS4_8MMA_AtomIJNS4_4SM904GMMA27MMA_64x128x32_S32S8S8_SS_TNEEEENS4_6LayoutINS5_IJNSA_ILi2EEESB_SB_EEENS5_IJSB_NSA_ILi0EEESS_EEEEENS5_IJNS4_10UnderscoreESV_SV_EEEEENS4_13SM90_TMA_LOADENS4_14ComposedLayoutINS4_7SwizzleILi2ELi4ELi3EEENS4_18smem_ptr_flag_bitsILi8EEENSP_INS5_IJNSA_ILi8EEESG_EEENS5_IJSG_SB_EEEEEEEvNS4_8identityESY_S18_vS19_EENS_8epilogue10collective6detail29Sm90TmaWarpSpecializedAdapterINS1C_15DefaultEpilogueIaSI_SI_NS1B_6thread17LinearCombinationIaLi1EiiLNS1G_9ScaleType4KindE0ELNS_15FloatRoundStyleE2EaEENS1_15EpilogueDefaultEEEEEvvEEEEvNT_6ParamsE --------------------------
	.section	.nv.constant0._ZN7cutlass13device_kernelINS_4gemm6kernel13GemmUniversalIN4cute5tupleIJiiiiEEENS1_10collective13CollectiveMmaINS1_34MainloopSm90TmaGmmaWarpSpecializedILi4ENS5_IJNS4_1CILi1EEESB_SB_EEENS1_35KernelTmaWarpSpecializedCooperativeEEENS5_IJNSA_ILi128EEESF_NSA_ILi64EEEEEEaNS5_IJlSB_lEEEaSI_NS4_8TiledMMAINS4_8MMA_AtomIJNS4_4SM904GMMA27MMA_64x128x32_S32S8S8_SS_TNEEEENS4_6LayoutINS5_IJNSA_ILi2EEESB_SB_EEENS5_IJSB_NSA_ILi0EEESS_EEEEENS5_IJNS4_10UnderscoreESV_SV_EEEEENS4_13SM90_TMA_LOADENS4_14ComposedLayoutINS4_7SwizzleILi2ELi4ELi3EEENS4_18smem_ptr_flag_bitsILi8EEENSP_INS5_IJNSA_ILi8EEESG_EEENS5_IJSG_SB_EEEEEEEvNS4_8identityESY_S18_vS19_EENS_8epilogue10collective6detail29Sm90TmaWarpSpecializedAdapterINS1C_15DefaultEpilogueIaSI_SI_NS1B_6thread17LinearCombinationIaLi1EiiLNS1G_9ScaleType4KindE0ELNS_15FloatRoundStyleE2EaEENS1_15EpilogueDefaultEEEEEvvEEEEvNT_6ParamsE,"a",@progbits
	.sectionflags	@""
	.align	4
.nv.constant0._ZN7cutlass13device_kernelINS_4gemm6kernel13GemmUniversalIN4cute5tupleIJiiiiEEENS1_10collective13CollectiveMmaINS1_34MainloopSm90TmaGmmaWarpSpecializedILi4ENS5_IJNS4_1CILi1EEESB_SB_EEENS1_35KernelTmaWarpSpecializedCooperativeEEENS5_IJNSA_ILi128EEESF_NSA_ILi64EEEEEEaNS5_IJlSB_lEEEaSI_NS4_8TiledMMAINS4_8MMA_AtomIJNS4_4SM904GMMA27MMA_64x128x32_S32S8S8_SS_TNEEEENS4_6LayoutINS5_IJNSA_ILi2EEESB_SB_EEENS5_IJSB_NSA_ILi0EEESS_EEEEENS5_IJNS4_10UnderscoreESV_SV_EEEEENS4_13SM90_TMA_LOADENS4_14ComposedLayoutINS4_7SwizzleILi2ELi4ELi3EEENS4_18smem_ptr_flag_bitsILi8EEENSP_INS5_IJNSA_ILi8EEESG_EEENS5_IJSG_SB_EEEEEEEvNS4_8identityESY_S18_vS19_EENS_8epilogue10collective6detail29Sm90TmaWarpSpecializedAdapterINS1C_15DefaultEpilogueIaSI_SI_NS1B_6thread17LinearCombinationIaLi1EiiLNS1G_9ScaleType4KindE0ELNS_15FloatRoundStyleE2EaEENS1_15EpilogueDefaultEEEEEvvEEEEvNT_6ParamsE:
	.zero		1664


//--------------------- SYMBOLS --------------------------

	.type		.nv.reservedSmem.offset0,@object
	.size		.nv.reservedSmem.offset0,0x4
	.type		__assertfail,@function
